// auto-generated by cutlass_sweep.gemm — config: {"arch": "sm_100", "cluster_m": 1, "cluster_n": 4, "dtype": "tf32", "dtype_b": "tf32", "layout": "nt", "stages": 0, "tile_k": 64, "tile_m": 64, "tile_n": 256}
#include "cutlass/cutlass.h"
#include "cutlass/gemm/collective/collective_builder.hpp"
#include "cutlass/gemm/device/gemm_universal_adapter.h"
#include "cutlass/gemm/kernel/gemm_universal.hpp"
#include "cutlass/epilogue/collective/collective_builder.hpp"

using ElemA = cutlass::tfloat32_t;
using ElemB = cutlass::tfloat32_t;
using ElemCD = cutlass::tfloat32_t;
using Acc  = float;
using TileShape    = cute::Shape<cute::_64, cute::_256, cute::_64>;
using ClusterShape = cute::Shape<cute::_1, cute::_4, cute::_1>;

using CollectiveEpilogue = typename cutlass::epilogue::collective::CollectiveBuilder<
    cutlass::arch::Sm100, cutlass::arch::OpClassTensorOp,
    TileShape, ClusterShape,
    cutlass::epilogue::collective::EpilogueTileAuto,
    Acc, Acc,
    ElemCD, cutlass::layout::RowMajor, 128 / cutlass::sizeof_bits<ElemCD>::value,
    ElemCD, cutlass::layout::RowMajor, 128 / cutlass::sizeof_bits<ElemCD>::value,
    cutlass::epilogue::collective::EpilogueScheduleAuto
  >::CollectiveOp;

using CollectiveMainloop = typename cutlass::gemm::collective::CollectiveBuilder<
    cutlass::arch::Sm100, cutlass::arch::OpClassTensorOp,
    ElemA, cutlass::layout::RowMajor, 128 / cutlass::sizeof_bits<ElemA>::value,
    ElemB, cutlass::layout::ColumnMajor, 128 / cutlass::sizeof_bits<ElemB>::value,
    Acc,
    TileShape, ClusterShape,
    cutlass::gemm::collective::StageCountAutoCarveout<static_cast<int>(sizeof(typename CollectiveEpilogue::SharedStorage))>,
    cutlass::gemm::collective::KernelScheduleAuto
  >::CollectiveOp;

using GemmKernel = cutlass::gemm::kernel::GemmUniversal<
    cute::Shape<int,int,int,int>,
    CollectiveMainloop,
    CollectiveEpilogue
>;
using Gemm = cutlass::gemm::device::GemmUniversalAdapter<GemmKernel>;

// Force the device kernel symbol into the cubin without needing a host main.
auto* _anchor = &cutlass::device_kernel<GemmKernel>;


// ===== COMPILED SASS (sm_100a) =====

	.target	sm_100a

	.elftype	@"ET_EXEC"


//--------------------- .note.nv.tkinfo           --------------------------
	.section	.note.nv.tkinfo,"",@"SHT_NOTE"
	.sectionflags	@"SHF_NOTE_NV_TKINFO"
	.tkinfo
        /*0018*/ 	.word	0x00000002
        /*0030*/ 	.string	""
        /*0030*/ 	.string	"ptxas"
        /*0030*/ 	.string	"Cuda compilation tools, release 13.0, V13.0.88"
        /*0030*/ 	.string	"Build cuda_13.0.r13.0/compiler.36424714_0"
        /*0030*/ 	.string	"-arch sm_100a -m 64 "



//--------------------- .note.nv.cuinfo           --------------------------
	.section	.note.nv.cuinfo,"",@"SHT_NOTE"
	.sectionflags	@"SHF_NOTE_NV_CUINFO"
        /*0018*/ 	.short	0x0002
        /*001a*/ 	.short	0x0064
        /*001c*/ 	.short	0x0082
	.zero		2


//--------------------- .nv.info                  --------------------------
	.section	.nv.info,"",@"SHT_CUDA_INFO"
	.align	4


	//----- nvinfo : EIATTR_REGCOUNT
	.align		4
        /*0000*/ 	.byte	0x04, 0x2f
        /*0002*/ 	.short	(.L_19 - .L_18)
	.align		4
.L_18:
        /*0004*/ 	.word	index@(_ZN7cutlass13device_kernelINS_4gemm6kernel13GemmUniversalIN4cute5tupleIJiiiiEEENS1_10collective13CollectiveMmaINS1_35MainloopSm100TmaUmmaWarpSpecializedILi2ELi2ELi4ENS5_IJNS4_1CILi1EEENSA_ILi4EEESB_EEEEENS5_IJNSA_ILi64EEENSA_ILi256EEESF_EEENS_10tfloat32_tENS5_IJlSB_lEEESI_SJ_NS4_8TiledMMAINS4_8MMA_AtomIJNS4_17SM100_MMA_TF32_SSISI_SI_fLi64ELi256ELNS4_4UMMA5MajorE0ELSO_0ELNSN_7ScaleInE0ELSP_0EEEEEENS4_6LayoutINS5_IJSB_SB_SB_EEENS5_IJNSA_ILi0EEESU_SU_EEEEENS5_IJNS4_10UnderscoreESX_SX_EEEEENS4_23SM90_TMA_LOAD_MULTICASTENS4_14ComposedLayoutINS4_7SwizzleILi3ELi4ELi3EEENS4_18smem_ptr_flag_bitsILi32EEENSS_INS5_IJNSA_ILi8EEENSA_ILi32EEEEEENS5_IJS17_SB_EEEEEEEvNS4_8identityENS4_13SM90_TMA_LOADES1B_vS1C_EENS_8epilogue10collective18CollectiveEpilogueINS1F_23Sm100TmaWarpSpecializedILi4ELi2ELi16ELb1ELb0EEEJSH_NS5_IJNSS_ISF_SB_EENSS_IS17_SB_EEEEESI_SJ_SI_SJ_NS1F_6fusion15FusionCallbacksIS1J_NS1N_17LinearCombinationISI_fSI_fLNS_15FloatRoundStyleE2EEESH_S1M_JEEENS4_5SM1004TMEM4LOAD26SM100_TMEM_LOAD_16dp128b8xES1D_S1B_NS4_17SM75_U32x4_LDSM_NENS4_14SM90_TMA_STOREES1B_NS4_17SM90_U32x4_STSM_NENS4_39AutoVectorizingCopyWithAssumedAlignmentILi128EEEEEEvvEEEEvNT_6ParamsE)
        /*0008*/ 	.word	0x00000059


	//----- nvinfo : EIATTR_FRAME_SIZE
	.align		4
.L_19:
        /*000c*/ 	.byte	0x04, 0x11
        /*000e*/ 	.short	(.L_21 - .L_20)
	.align		4
.L_20:
        /*0010*/ 	.word	index@($__internal_2_$__cuda_sm10x_tcgen05_guardrail_trap_unallocated_columns_being_dealloced)
        /*0014*/ 	.word	0x00000000


	//----- nvinfo : EIATTR_FRAME_SIZE
	.align		4
.L_21:
        /*0018*/ 	.byte	0x04, 0x11
        /*001a*/ 	.short	(.L_23 - .L_22)
	.align		4
.L_22:
        /*001c*/ 	.word	index@($__internal_1_$__cuda_sm10x_tcgen05_guardrail_trap_phase_invalid_during_alloc)
        /*0020*/ 	.word	0x00000000


	//----- nvinfo : EIATTR_FRAME_SIZE
	.align		4
.L_23:
        /*0024*/ 	.byte	0x04, 0x11
        /*0026*/ 	.short	(.L_25 - .L_24)
	.align		4
.L_24:
        /*0028*/ 	.word	index@($__internal_0_$__cuda_sm10x_tcgen05_guardrail_trap_col_being_dealloced_not_returned_by_alloc)
        /*002c*/ 	.word	0x00000000


	//----- nvinfo : EIATTR_FRAME_SIZE
	.align		4
.L_25:
        /*0030*/ 	.byte	0x04, 0x11
        /*0032*/ 	.short	(.L_27 - .L_26)
	.align		4
.L_26:
        /*0034*/ 	.word	index@(_ZN7cutlass13device_kernelINS_4gemm6kernel13GemmUniversalIN4cute5tupleIJiiiiEEENS1_10collective13CollectiveMmaINS1_35MainloopSm100TmaUmmaWarpSpecializedILi2ELi2ELi4ENS5_IJNS4_1CILi1EEENSA_ILi4EEESB_EEEEENS5_IJNSA_ILi64EEENSA_ILi256EEESF_EEENS_10tfloat32_tENS5_IJlSB_lEEESI_SJ_NS4_8TiledMMAINS4_8MMA_AtomIJNS4_17SM100_MMA_TF32_SSISI_SI_fLi64ELi256ELNS4_4UMMA5MajorE0ELSO_0ELNSN_7ScaleInE0ELSP_0EEEEEENS4_6LayoutINS5_IJSB_SB_SB_EEENS5_IJNSA_ILi0EEESU_SU_EEEEENS5_IJNS4_10UnderscoreESX_SX_EEEEENS4_23SM90_TMA_LOAD_MULTICASTENS4_14ComposedLayoutINS4_7SwizzleILi3ELi4ELi3EEENS4_18smem_ptr_flag_bitsILi32EEENSS_INS5_IJNSA_ILi8EEENSA_ILi32EEEEEENS5_IJS17_SB_EEEEEEEvNS4_8identityENS4_13SM90_TMA_LOADES1B_vS1C_EENS_8epilogue10collective18CollectiveEpilogueINS1F_23Sm100TmaWarpSpecializedILi4ELi2ELi16ELb1ELb0EEEJSH_NS5_IJNSS_ISF_SB_EENSS_IS17_SB_EEEEESI_SJ_SI_SJ_NS1F_6fusion15FusionCallbacksIS1J_NS1N_17LinearCombinationISI_fSI_fLNS_15FloatRoundStyleE2EEESH_S1M_JEEENS4_5SM1004TMEM4LOAD26SM100_TMEM_LOAD_16dp128b8xES1D_S1B_NS4_17SM75_U32x4_LDSM_NENS4_14SM90_TMA_STOREES1B_NS4_17SM90_U32x4_STSM_NENS4_39AutoVectorizingCopyWithAssumedAlignmentILi128EEEEEEvvEEEEvNT_6ParamsE)
        /*0038*/ 	.word	0x00000000


	//----- nvinfo : EIATTR_MIN_STACK_SIZE
	.align		4
.L_27:
        /*003c*/ 	.byte	0x04, 0x12
        /*003e*/ 	.short	(.L_29 - .L_28)
	.align		4
.L_28:
        /*0040*/ 	.word	index@(_ZN7cutlass13device_kernelINS_4gemm6kernel13GemmUniversalIN4cute5tupleIJiiiiEEENS1_10collective13CollectiveMmaINS1_35MainloopSm100TmaUmmaWarpSpecializedILi2ELi2ELi4ENS5_IJNS4_1CILi1EEENSA_ILi4EEESB_EEEEENS5_IJNSA_ILi64EEENSA_ILi256EEESF_EEENS_10tfloat32_tENS5_IJlSB_lEEESI_SJ_NS4_8TiledMMAINS4_8MMA_AtomIJNS4_17SM100_MMA_TF32_SSISI_SI_fLi64ELi256ELNS4_4UMMA5MajorE0ELSO_0ELNSN_7ScaleInE0ELSP_0EEEEEENS4_6LayoutINS5_IJSB_SB_SB_EEENS5_IJNSA_ILi0EEESU_SU_EEEEENS5_IJNS4_10UnderscoreESX_SX_EEEEENS4_23SM90_TMA_LOAD_MULTICASTENS4_14ComposedLayoutINS4_7SwizzleILi3ELi4ELi3EEENS4_18smem_ptr_flag_bitsILi32EEENSS_INS5_IJNSA_ILi8EEENSA_ILi32EEEEEENS5_IJS17_SB_EEEEEEEvNS4_8identityENS4_13SM90_TMA_LOADES1B_vS1C_EENS_8epilogue10collective18CollectiveEpilogueINS1F_23Sm100TmaWarpSpecializedILi4ELi2ELi16ELb1ELb0EEEJSH_NS5_IJNSS_ISF_SB_EENSS_IS17_SB_EEEEESI_SJ_SI_SJ_NS1F_6fusion15FusionCallbacksIS1J_NS1N_17LinearCombinationISI_fSI_fLNS_15FloatRoundStyleE2EEESH_S1M_JEEENS4_5SM1004TMEM4LOAD26SM100_TMEM_LOAD_16dp128b8xES1D_S1B_NS4_17SM75_U32x4_LDSM_NENS4_14SM90_TMA_STOREES1B_NS4_17SM90_U32x4_STSM_NENS4_39AutoVectorizingCopyWithAssumedAlignmentILi128EEEEEEvvEEEEvNT_6ParamsE)
        /*0044*/ 	.word	0x00000000
.L_29:


//--------------------- .nv.compat                --------------------------
	.section	.nv.compat,"",@"SHT_CUDA_COMPAT_INFO"
	.align	4
        /*0000*/ 	.byte	0x02, 0x09, 0x01, 0x00, 0x02, 0x02, 0x02, 0x00, 0x02, 0x05, 0x05, 0x00, 0x03, 0x07, 0x01, 0x01
        /*0010*/ 	.byte	0x02, 0x03, 0x01, 0x00, 0x02, 0x06, 0x01, 0x00, 0x04, 0x0b, 0x08, 0x00, 0x09, 0x00, 0x00, 0x00
        /*0020*/ 	.byte	0x00, 0x00, 0x00, 0x00


//--------------------- .nv.info._ZN7cutlass13device_kernelINS_4gemm6kernel13GemmUniversalIN4cute5tupleIJiiiiEEENS1_10collective13CollectiveMmaINS1_35MainloopSm100TmaUmmaWarpSpecializedILi2ELi2ELi4ENS5_IJNS4_1CILi1EEENSA_ILi4EEESB_EEEEENS5_IJNSA_ILi64EEENSA_ILi256EEESF_EEENS_10tfloat32_tENS5_IJlSB_lEEESI_SJ_NS4_8TiledMMAINS4_8MMA_AtomIJNS4_17SM100_MMA_TF32_SSISI_SI_fLi64ELi256ELNS4_4UMMA5MajorE0ELSO_0ELNSN_7ScaleInE0ELSP_0EEEEEENS4_6LayoutINS5_IJSB_SB_SB_EEENS5_IJNSA_ILi0EEESU_SU_EEEEENS5_IJNS4_10UnderscoreESX_SX_EEEEENS4_23SM90_TMA_LOAD_MULTICASTENS4_14ComposedLayoutINS4_7SwizzleILi3ELi4ELi3EEENS4_18smem_ptr_flag_bitsILi32EEENSS_INS5_IJNSA_ILi8EEENSA_ILi32EEEEEENS5_IJS17_SB_EEEEEEEvNS4_8identityENS4_13SM90_TMA_LOADES1B_vS1C_EENS_8epilogue10collective18CollectiveEpilogueINS1F_23Sm100TmaWarpSpecializedILi4ELi2ELi16ELb1ELb0EEEJSH_NS5_IJNSS_ISF_SB_EENSS_IS17_SB_EEEEESI_SJ_SI_SJ_NS1F_6fusion15FusionCallbacksIS1J_NS1N_17LinearCombinationISI_fSI_fLNS_15FloatRoundStyleE2EEESH_S1M_JEEENS4_5SM1004TMEM4LOAD26SM100_TMEM_LOAD_16dp128b8xES1D_S1B_NS4_17SM75_U32x4_LDSM_NENS4_14SM90_TMA_STOREES1B_NS4_17SM90_U32x4_STSM_NENS4_39AutoVectorizingCopyWithAssumedAlignmentILi128EEEEEEvvEEEEvNT_6ParamsE --------------------------
	.section	.nv.info._ZN7cutlass13device_kernelINS_4gemm6kernel13GemmUniversalIN4cute5tupleIJiiiiEEENS1_10collective13CollectiveMmaINS1_35MainloopSm100TmaUmmaWarpSpecializedILi2ELi2ELi4ENS5_IJNS4_1CILi1EEENSA_ILi4EEESB_EEEEENS5_IJNSA_ILi64EEENSA_ILi256EEESF_EEENS_10tfloat32_tENS5_IJlSB_lEEESI_SJ_NS4_8TiledMMAINS4_8MMA_AtomIJNS4_17SM100_MMA_TF32_SSISI_SI_fLi64ELi256ELNS4_4UMMA5MajorE0ELSO_0ELNSN_7ScaleInE0ELSP_0EEEEEENS4_6LayoutINS5_IJSB_SB_SB_EEENS5_IJNSA_ILi0EEESU_SU_EEEEENS5_IJNS4_10UnderscoreESX_SX_EEEEENS4_23SM90_TMA_LOAD_MULTICASTENS4_14ComposedLayoutINS4_7SwizzleILi3ELi4ELi3EEENS4_18smem_ptr_flag_bitsILi32EEENSS_INS5_IJNSA_ILi8EEENSA_ILi32EEEEEENS5_IJS17_SB_EEEEEEEvNS4_8identityENS4_13SM90_TMA_LOADES1B_vS1C_EENS_8epilogue10collective18CollectiveEpilogueINS1F_23Sm100TmaWarpSpecializedILi4ELi2ELi16ELb1ELb0EEEJSH_NS5_IJNSS_ISF_SB_EENSS_IS17_SB_EEEEESI_SJ_SI_SJ_NS1F_6fusion15FusionCallbacksIS1J_NS1N_17LinearCombinationISI_fSI_fLNS_15FloatRoundStyleE2EEESH_S1M_JEEENS4_5SM1004TMEM4LOAD26SM100_TMEM_LOAD_16dp128b8xES1D_S1B_NS4_17SM75_U32x4_LDSM_NENS4_14SM90_TMA_STOREES1B_NS4_17SM90_U32x4_STSM_NENS4_39AutoVectorizingCopyWithAssumedAlignmentILi128EEEEEEvvEEEEvNT_6ParamsE,"",@"SHT_CUDA_INFO"
	.sectionflags	@""
	.align	4


	//----- nvinfo : EIATTR_CUDA_API_VERSION
	.align		4
        /*0000*/ 	.byte	0x04, 0x37
        /*0002*/ 	.short	(.L_31 - .L_30)
.L_30:
        /*0004*/ 	.word	0x00000082


	//----- nvinfo : EIATTR_KPARAM_INFO
	.align		4
.L_31:
        /*0008*/ 	.byte	0x04, 0x17
        /*000a*/ 	.short	(.L_33 - .L_32)
.L_32:
        /*000c*/ 	.word	0x00000000
        /*0010*/ 	.short	0x0000
        /*0012*/ 	.short	0x0000
        /*0014*/ 	.byte	0x00, 0xf0, 0x01, 0x20


	//----- nvinfo : EIATTR_AT_ENTRY_FRAGMENTS
	.align		4
.L_33:
        /*0018*/ 	.byte	0x04, 0x4f
        /*001a*/ 	.short	(.L_35 - .L_34)


	//   ....[0]....
.L_34:
        /*001c*/ 	.word	0x00000006


	//----- nvinfo : EIATTR_RESERVED_SMEM_USED
	.align		4
.L_35:
        /*0020*/ 	.byte	0x01, 0x41
	.zero		2


	//----- nvinfo : EIATTR_SPARSE_MMA_MASK
	.align		4
        /*0024*/ 	.byte	0x03, 0x50
        /*0026*/ 	.short	0x0000


	//----- nvinfo : EIATTR_TCGEN05_1CTA_USED
	.align		4
        /*0028*/ 	.byte	0x01, 0x51
	.zero		2


	//----- nvinfo : EIATTR_MAXREG_COUNT
	.align		4
        /*002c*/ 	.byte	0x03, 0x1b
        /*002e*/ 	.short	0x00ff


	//----- nvinfo : EIATTR_NUM_BARRIERS
	.align		4
        /*0030*/ 	.byte	0x02, 0x4c
        /*0032*/ 	.byte	0x07
	.zero		1


	//----- nvinfo : EIATTR_EXTERNS
	.align		4
        /*0034*/ 	.byte	0x04, 0x0f
        /*0036*/ 	.short	(.L_37 - .L_36)


	//   ....[0]....
	.align		4
.L_36:
        /*0038*/ 	.word	index@(__assertfail)


	//----- nvinfo : EIATTR_MERCURY_ISA_VERSION
	.align		4
.L_37:
        /*003c*/ 	.byte	0x03, 0x5f
        /*003e*/ 	.short	0x0101


	//----- nvinfo : EIATTR_INT_WARP_WIDE_INSTR_OFFSETS
	.align		4
        /*0040*/ 	.byte	0x04, 0x31
        /*0042*/ 	.short	(.L_39 - .L_38)


	//   ....[0]....
.L_38:
        /*0044*/ 	.word	0x00003f50


	//   ....[1]....
        /*0048*/ 	.word	0x00003f70


	//   ....[2]....
        /*004c*/ 	.word	0x00003fa0


	//   ....[3]....
        /*0050*/ 	.word	0x00004ad0


	//   ....[4]....
        /*0054*/ 	.word	0x00004b40


	//   ....[5]....
        /*0058*/ 	.word	0x00004c30


	//   ....[6]....
        /*005c*/ 	.word	0x00004cb0


	//   ....[7]....
        /*0060*/ 	.word	0x00004da0


	//   ....[8]....
        /*0064*/ 	.word	0x00004e20


	//   ....[9]....
        /*0068*/ 	.word	0x00004f20


	//   ....[10]....
        /*006c*/ 	.word	0x00004fb0


	//   ....[11]....
        /*0070*/ 	.word	0x000050b0


	//   ....[12]....
        /*0074*/ 	.word	0x00005130


	//   ....[13]....
        /*0078*/ 	.word	0x00005230


	//   ....[14]....
        /*007c*/ 	.word	0x000052b0


	//   ....[15]....
        /*0080*/ 	.word	0x000053b0


	//   ....[16]....
        /*0084*/ 	.word	0x00005430


	//   ....[17]....
        /*0088*/ 	.word	0x00005520


	//   ....[18]....
        /*008c*/ 	.word	0x000055b0


	//----- nvinfo : EIATTR_COOP_GROUP_MASK_REGIDS
	.align		4
.L_39:
        /*0090*/ 	.byte	0x04, 0x29
        /*0092*/ 	.short	(.L_41 - .L_40)


	//   ....[0]....
.L_40:
        /*0094*/ 	.word	0xffffffff


	//   ....[1]....
        /*0098*/ 	.word	0xffffffff


	//   ....[2]....
        /*009c*/ 	.word	0xffffffff


	//   ....[3]....
        /*00a0*/ 	.word	0xffffffff


	//   ....[4]....
        /*00a4*/ 	.word	0xffffffff


	//   ....[5]....
        /*00a8*/ 	.word	0xffffffff


	//   ....[6]....
        /*00ac*/ 	.word	0xffffffff


	//   ....[7]....
        /*00b0*/ 	.word	0xffffffff


	//   ....[8]....
        /*00b4*/ 	.word	0xffffffff


	//   ....[9]....
        /*00b8*/ 	.word	0xffffffff


	//   ....[10]....
        /*00bc*/ 	.word	0xffffffff


	//   ....[11]....
        /*00c0*/ 	.word	0xffffffff


	//   ....[12]....
        /*00c4*/ 	.word	0xffffffff


	//   ....[13]....
        /*00c8*/ 	.word	0xffffffff


	//----- nvinfo : EIATTR_COOP_GROUP_INSTR_OFFSETS
	.align		4
.L_41:
        /*00cc*/ 	.byte	0x04, 0x28
        /*00ce*/ 	.short	(.L_43 - .L_42)


	//   ....[0]....
.L_42:
        /*00d0*/ 	.word	0x00000080


	//   ....[1]....
        /*00d4*/ 	.word	0x000004f0


	//   ....[2]....
        /*00d8*/ 	.word	0x00000660


	//   ....[3]....
        /*00dc*/ 	.word	0x00000800


	//   ....[4]....
        /*00e0*/ 	.word	0x00000900


	//   ....[5]....
        /*00e4*/ 	.word	0x00000a70


	//   ....[6]....
        /*00e8*/ 	.word	0x00000c10


	//   ....[7]....
        /*00ec*/ 	.word	0x00000dc0


	//   ....[8]....
        /*00f0*/ 	.word	0x000021e0


	//   ....[9]....
        /*00f4*/ 	.word	0x00002f80


	//   ....[10]....
        /*00f8*/ 	.word	0x00003190


	//   ....[11]....
        /*00fc*/ 	.word	0x000031c0


	//   ....[12]....
        /*0100*/ 	.word	0x00003e30


	//   ....[13]....
        /*0104*/ 	.word	0x00004060


	//----- nvinfo : EIATTR_VRC_CTA_INIT_COUNT
	.align		4
.L_43:
        /*0108*/ 	.byte	0x02, 0x4a
        /*010a*/ 	.byte	0x80
	.zero		1


	//----- nvinfo : EIATTR_SYSCALL_OFFSETS
	.align		4
        /*010c*/ 	.byte	0x04, 0x46
        /*010e*/ 	.short	(.L_45 - .L_44)


	//   ....[0]....
.L_44:
        /*0110*/ 	.word	0x00006290


	//   ....[1]....
        /*0114*/ 	.word	0x00006380


	//   ....[2]....
        /*0118*/ 	.word	0x00006c10


	//   ....[3]....
        /*011c*/ 	.word	0x000075d0


	//   ....[4]....
        /*0120*/ 	.word	0x00007f30


	//   ....[5]....
        /*0124*/ 	.word	0x000088e0


	//   ....[6]....
        /*0128*/ 	.word	0x00009290


	//   ....[7]....
        /*012c*/ 	.word	0x00009c70


	//   ....[8]....
        /*0130*/ 	.word	0x0000a620


	//   ....[9]....
        /*0134*/ 	.word	0x0000af80


	//----- nvinfo : EIATTR_MBARRIER_INSTR_OFFSETS
	.align		4
.L_45:
        /*0138*/ 	.byte	0x04, 0x39
        /*013a*/ 	.short	(.L_47 - .L_46)


	//   ....[0]....
.L_46:
        /*013c*/ 	.word	0x00000610
        /*0140*/ 	.word	0x000000ff
        /*0144*/ 	.word	0x00000000
        /*0148*/ 	.short	0x0100
        /*014a*/ 	.byte	0x04
	.zero		1


	//   ....[1]....
        /*014c*/ 	.word	0x00000620
        /*0150*/ 	.word	0x000000ff
        /*0154*/ 	.word	0x00000010
        /*0158*/ 	.short	0x0100
        /*015a*/ 	.byte	0x04
	.zero		1


	//   ....[2]....
        /*015c*/ 	.word	0x00000630
        /*0160*/ 	.word	0x000000ff
        /*0164*/ 	.word	0x00000008
        /*0168*/ 	.short	0x0100
        /*016a*/ 	.byte	0x04
	.zero		1


	//   ....[3]....
        /*016c*/ 	.word	0x00000640
        /*0170*/ 	.word	0x000000ff
        /*0174*/ 	.word	0x00000018
        /*0178*/ 	.short	0x0100
        /*017a*/ 	.byte	0x04
	.zero		1


	//   ....[4]....
        /*017c*/ 	.word	0x00000770
        /*0180*/ 	.word	0x000000ff
        /*0184*/ 	.word	0x00000020
        /*0188*/ 	.short	0x0100
        /*018a*/ 	.byte	0x04
	.zero		1


	//   ....[5]....
        /*018c*/ 	.word	0x00000780
        /*0190*/ 	.word	0x000000ff
        /*0194*/ 	.word	0x00000040
        /*0198*/ 	.short	0x0100
        /*019a*/ 	.byte	0x04
	.zero		1


	//   ....[6]....
        /*019c*/ 	.word	0x00000790
        /*01a0*/ 	.word	0x000000ff
        /*01a4*/ 	.word	0x00000028
        /*01a8*/ 	.short	0x0100
        /*01aa*/ 	.byte	0x04
	.zero		1


	//   ....[7]....
        /*01ac*/ 	.word	0x000007a0
        /*01b0*/ 	.word	0x000000ff
        /*01b4*/ 	.word	0x00000048
        /*01b8*/ 	.short	0x0100
        /*01ba*/ 	.byte	0x04
	.zero		1


	//   ....[8]....
        /*01bc*/ 	.word	0x000007b0
        /*01c0*/ 	.word	0x000000ff
        /*01c4*/ 	.word	0x00000030
        /*01c8*/ 	.short	0x0100
        /*01ca*/ 	.byte	0x04
	.zero		1


	//   ....[9]....
        /*01cc*/ 	.word	0x000007c0
        /*01d0*/ 	.word	0x000000ff
        /*01d4*/ 	.word	0x00000050
        /*01d8*/ 	.short	0x0100
        /*01da*/ 	.byte	0x04
	.zero		1


	//   ....[10]....
        /*01dc*/ 	.word	0x000007d0
        /*01e0*/ 	.word	0x000000ff
        /*01e4*/ 	.word	0x00000038
        /*01e8*/ 	.short	0x0100
        /*01ea*/ 	.byte	0x04
	.zero		1


	//   ....[11]....
        /*01ec*/ 	.word	0x000007e0
        /*01f0*/ 	.word	0x000000ff
        /*01f4*/ 	.word	0x00000058
        /*01f8*/ 	.short	0x0100
        /*01fa*/ 	.byte	0x04
	.zero		1


	//   ....[12]....
        /*01fc*/ 	.word	0x000008d0
        /*0200*/ 	.word	0x000000ff
        /*0204*/ 	.word	0x00000060
        /*0208*/ 	.short	0x0100
        /*020a*/ 	.byte	0x06
	.zero		1


	//   ....[13]....
        /*020c*/ 	.word	0x000008e0
        /*0210*/ 	.word	0x000000ff
        /*0214*/ 	.word	0x00000068
        /*0218*/ 	.short	0x0100
        /*021a*/ 	.byte	0x06
	.zero		1


	//   ....[14]....
        /*021c*/ 	.word	0x00000a20
        /*0220*/ 	.word	0x000000ff
        /*0224*/ 	.word	0x00000070
        /*0228*/ 	.short	0x0100
        /*022a*/ 	.byte	0x06
	.zero		1


	//   ....[15]....
        /*022c*/ 	.word	0x00000a30
        /*0230*/ 	.word	0x000000ff
        /*0234*/ 	.word	0x00000080
        /*0238*/ 	.short	0x0100
        /*023a*/ 	.byte	0x06
	.zero		1


	//   ....[16]....
        /*023c*/ 	.word	0x00000a40
        /*0240*/ 	.word	0x000000ff
        /*0244*/ 	.word	0x00000078
        /*0248*/ 	.short	0x0100
        /*024a*/ 	.byte	0x06
	.zero		1


	//   ....[17]....
        /*024c*/ 	.word	0x00000a50
        /*0250*/ 	.word	0x000000ff
        /*0254*/ 	.word	0x00000088
        /*0258*/ 	.short	0x0100
        /*025a*/ 	.byte	0x06
	.zero		1


	//   ....[18]....
        /*025c*/ 	.word	0x00000b80
        /*0260*/ 	.word	0x000000ff
        /*0264*/ 	.word	0x00000090
        /*0268*/ 	.short	0x0100
        /*026a*/ 	.byte	0x04
	.zero		1


	//   ....[19]....
        /*026c*/ 	.word	0x00000b90
        /*0270*/ 	.word	0x000000ff
        /*0274*/ 	.word	0x000000b0
        /*0278*/ 	.short	0x0100
        /*027a*/ 	.byte	0x04
	.zero		1


	//   ....[20]....
        /*027c*/ 	.word	0x00000ba0
        /*0280*/ 	.word	0x000000ff
        /*0284*/ 	.word	0x00000098
        /*0288*/ 	.short	0x0100
        /*028a*/ 	.byte	0x04
	.zero		1


	//   ....[21]....
        /*028c*/ 	.word	0x00000bb0
        /*0290*/ 	.word	0x000000ff
        /*0294*/ 	.word	0x000000b8
        /*0298*/ 	.short	0x0100
        /*029a*/ 	.byte	0x04
	.zero		1


	//   ....[22]....
        /*029c*/ 	.word	0x00000bc0
        /*02a0*/ 	.word	0x000000ff
        /*02a4*/ 	.word	0x000000a0
        /*02a8*/ 	.short	0x0100
        /*02aa*/ 	.byte	0x04
	.zero		1


	//   ....[23]....
        /*02ac*/ 	.word	0x00000bd0
        /*02b0*/ 	.word	0x000000ff
        /*02b4*/ 	.word	0x000000c0
        /*02b8*/ 	.short	0x0100
        /*02ba*/ 	.byte	0x04
	.zero		1


	//   ....[24]....
        /*02bc*/ 	.word	0x00000be0
        /*02c0*/ 	.word	0x000000ff
        /*02c4*/ 	.word	0x000000a8
        /*02c8*/ 	.short	0x0100
        /*02ca*/ 	.byte	0x04
	.zero		1


	//   ....[25]....
        /*02cc*/ 	.word	0x00000bf0
        /*02d0*/ 	.word	0x000000ff
        /*02d4*/ 	.word	0x000000c8
        /*02d8*/ 	.short	0x0100
        /*02da*/ 	.byte	0x04
	.zero		1


	//   ....[26]....
        /*02dc*/ 	.word	0x00000ce0
        /*02e0*/ 	.word	0x000000ff
        /*02e4*/ 	.word	0x000000d0
        /*02e8*/ 	.short	0x0100
        /*02ea*/ 	.byte	0x04
	.zero		1


	//   ....[27]....
        /*02ec*/ 	.word	0x00000cf0
        /*02f0*/ 	.word	0x000000ff
        /*02f4*/ 	.word	0x000000e0
        /*02f8*/ 	.short	0x0100
        /*02fa*/ 	.byte	0x04
	.zero		1


	//   ....[28]....
        /*02fc*/ 	.word	0x00000d00
        /*0300*/ 	.word	0x000000ff
        /*0304*/ 	.word	0x000000d8
        /*0308*/ 	.short	0x0100
        /*030a*/ 	.byte	0x04
	.zero		1


	//   ....[29]....
        /*030c*/ 	.word	0x00000d10
        /*0310*/ 	.word	0x000000ff
        /*0314*/ 	.word	0x000000e8
        /*0318*/ 	.short	0x0100
        /*031a*/ 	.byte	0x04
	.zero		1


	//   ....[30]....
        /*031c*/ 	.word	0x000018e0
        /*0320*/ 	.word	0x00000003
        /*0324*/ 	.word	0x000000e0
        /*0328*/ 	.short	0x010a
        /*032a*/ 	.byte	0xff
	.zero		1


	//   ....[31]....
        /*032c*/ 	.word	0x00001910
        /*0330*/ 	.word	0x00000003
        /*0334*/ 	.word	0x000000d0
        /*0338*/ 	.short	0x0101
        /*033a*/ 	.byte	0xff
	.zero		1


	//   ....[32]....
        /*033c*/ 	.word	0x000019e0
        /*0340*/ 	.word	0x000000ff
        /*0344*/ 	.word	0x00000010
        /*0348*/ 	.short	0x010a
        /*034a*/ 	.byte	0x04
	.zero		1


	//   ....[33]....
        /*034c*/ 	.word	0x00001a60
        /*0350*/ 	.word	0x000000ff
        /*0354*/ 	.word	0x00000010
        /*0358*/ 	.short	0x010a
        /*035a*/ 	.byte	0x21
	.zero		1


	//   ....[34]....
        /*035c*/ 	.word	0x00001bf0
        /*0360*/ 	.word	0x000000ff
        /*0364*/ 	.word	0x00000010
        /*0368*/ 	.short	0x010a
        /*036a*/ 	.byte	0x05
	.zero		1


	//   ....[35]....
        /*036c*/ 	.word	0x00001de0
        /*0370*/ 	.word	0x000000ff
        /*0374*/ 	.word	0x00000068
        /*0378*/ 	.short	0x0101
        /*037a*/ 	.byte	0x0d
	.zero		1


	//   ....[36]....
        /*037c*/ 	.word	0x00001e00
        /*0380*/ 	.word	0x000000ff
        /*0384*/ 	.word	0x00000010
        /*0388*/ 	.short	0x010a
        /*038a*/ 	.byte	0x04
	.zero		1


	//   ....[37]....
        /*038c*/ 	.word	0x00001e80
        /*0390*/ 	.word	0x000000ff
        /*0394*/ 	.word	0x00000010
        /*0398*/ 	.short	0x010a
        /*039a*/ 	.byte	0x21
	.zero		1


	//   ....[38]....
        /*039c*/ 	.word	0x00002010
        /*03a0*/ 	.word	0x000000ff
        /*03a4*/ 	.word	0x00000010
        /*03a8*/ 	.short	0x010a
        /*03aa*/ 	.byte	0x05
	.zero		1


	//   ....[39]....
        /*03ac*/ 	.word	0x00002210
        /*03b0*/ 	.word	0x00000003
        /*03b4*/ 	.word	0x00000070
        /*03b8*/ 	.short	0x010a
        /*03ba*/ 	.byte	0xff
	.zero		1


	//   ....[40]....
        /*03bc*/ 	.word	0x00002360
        /*03c0*/ 	.word	0x00000000
        /*03c4*/ 	.word	0x00000000
        /*03c8*/ 	.short	0x0101
        /*03ca*/ 	.byte	0xff
	.zero		1


	//   ....[41]....
        /*03cc*/ 	.word	0x00002920
        /*03d0*/ 	.word	0x000000ff
        /*03d4*/ 	.word	0x00000000
        /*03d8*/ 	.short	0x010a
        /*03da*/ 	.byte	0x04
	.zero		1


	//   ....[42]....
        /*03dc*/ 	.word	0x000029c0
        /*03e0*/ 	.word	0x00000000
        /*03e4*/ 	.word	0x00000000
        /*03e8*/ 	.short	0x010a
        /*03ea*/ 	.byte	0xff
	.zero		1


	//   ....[43]....
        /*03ec*/ 	.word	0x00002ae0
        /*03f0*/ 	.word	0x00000002
        /*03f4*/ 	.word	0x000000d0
        /*03f8*/ 	.short	0x010a
        /*03fa*/ 	.byte	0xff
	.zero		1


	//   ....[44]....
        /*03fc*/ 	.word	0x00002b40
        /*0400*/ 	.word	0x00000004
        /*0404*/ 	.word	0x00000000
        /*0408*/ 	.short	0x0101
        /*040a*/ 	.byte	0xff
	.zero		1


	//   ....[45]....
        /*040c*/ 	.word	0x00002b60
        /*0410*/ 	.word	0x000000ff
        /*0414*/ 	.word	0x00000080
        /*0418*/ 	.short	0x010a
        /*041a*/ 	.byte	0x04
	.zero		1


	//   ....[46]....
        /*041c*/ 	.word	0x00002c80
        /*0420*/ 	.word	0x00000002
        /*0424*/ 	.word	0x00000070
        /*0428*/ 	.short	0x010a
        /*042a*/ 	.byte	0xff
	.zero		1


	//   ....[47]....
        /*042c*/ 	.word	0x00002d90
        /*0430*/ 	.word	0x00000002
        /*0434*/ 	.word	0x00000000
        /*0438*/ 	.short	0x0101
        /*043a*/ 	.byte	0xff
	.zero		1


	//   ....[48]....
        /*043c*/ 	.word	0x00002e20
        /*0440*/ 	.word	0x000000ff
        /*0444*/ 	.word	0x00000080
        /*0448*/ 	.short	0x0106
        /*044a*/ 	.byte	0x04
	.zero		1


	//   ....[49]....
        /*044c*/ 	.word	0x00002e40
        /*0450*/ 	.word	0x000000ff
        /*0454*/ 	.word	0x00000080
        /*0458*/ 	.short	0x010a
        /*045a*/ 	.byte	0x04
	.zero		1


	//   ....[50]....
        /*045c*/ 	.word	0x00002ed0
        /*0460*/ 	.word	0x000000ff
        /*0464*/ 	.word	0x00000080
        /*0468*/ 	.short	0x0106
        /*046a*/ 	.byte	0x07
	.zero		1


	//   ....[51]....
        /*046c*/ 	.word	0x00002f10
        /*0470*/ 	.word	0x00000000
        /*0474*/ 	.word	0x00000080
        /*0478*/ 	.short	0x010a
        /*047a*/ 	.byte	0xff
	.zero		1


	//   ....[52]....
        /*047c*/ 	.word	0x000034e0
        /*0480*/ 	.word	0x00000000
        /*0484*/ 	.word	0x00000070
        /*0488*/ 	.short	0x010a
        /*048a*/ 	.byte	0xff
	.zero		1


	//   ....[53]....
        /*048c*/ 	.word	0x000035e0
        /*0490*/ 	.word	0x00000003
        /*0494*/ 	.word	0x00000000
        /*0498*/ 	.short	0x0101
        /*049a*/ 	.byte	0xff
	.zero		1


	//   ....[54]....
        /*049c*/ 	.word	0x000035f0
        /*04a0*/ 	.word	0x000000ff
        /*04a4*/ 	.word	0x00000000
        /*04a8*/ 	.short	0x010a
        /*04aa*/ 	.byte	0x04
	.zero		1


	//   ....[55]....
        /*04ac*/ 	.word	0x00003670
        /*04b0*/ 	.word	0x000000ff
        /*04b4*/ 	.word	0x000000b0
        /*04b8*/ 	.short	0x010a
        /*04ba*/ 	.byte	0x2e
	.zero		1


	//   ....[56]....
        /*04bc*/ 	.word	0x00003750
        /*04c0*/ 	.word	0x000000ff
        /*04c4*/ 	.word	0x00000000
        /*04c8*/ 	.short	0x010a
        /*04ca*/ 	.byte	0x07
	.zero		1


	//   ....[57]....
        /*04cc*/ 	.word	0x00003890
        /*04d0*/ 	.word	0x000000ff
        /*04d4*/ 	.word	0x00000000
        /*04d8*/ 	.short	0x010a
        /*04da*/ 	.byte	0x04
	.zero		1


	//   ....[58]....
        /*04dc*/ 	.word	0x00003c60
        /*04e0*/ 	.word	0x000000ff
        /*04e4*/ 	.word	0x00000000
        /*04e8*/ 	.short	0x010a
        /*04ea*/ 	.byte	0x04
	.zero		1


	//   ....[59]....
        /*04ec*/ 	.word	0x00003cf0
        /*04f0*/ 	.word	0x000000ff
        /*04f4*/ 	.word	0x00000000
        /*04f8*/ 	.short	0x010a
        /*04fa*/ 	.byte	0x05
	.zero		1


	//   ....[60]....
        /*04fc*/ 	.word	0x00003d80
        /*0500*/ 	.word	0x000000ff
        /*0504*/ 	.word	0x00000000
        /*0508*/ 	.short	0x010a
        /*050a*/ 	.byte	0x05
	.zero		1


	//   ....[61]....
        /*050c*/ 	.word	0x00003e10
        /*0510*/ 	.word	0x000000ff
        /*0514*/ 	.word	0x00000000
        /*0518*/ 	.short	0x010a
        /*051a*/ 	.byte	0x04
	.zero		1


	//   ....[62]....
        /*051c*/ 	.word	0x000042c0
        /*0520*/ 	.word	0x0000000c
        /*0524*/ 	.word	0x00000070
        /*0528*/ 	.short	0x010a
        /*052a*/ 	.byte	0xff
	.zero		1


	//   ....[63]....
        /*052c*/ 	.word	0x00004430
        /*0530*/ 	.word	0x00000000
        /*0534*/ 	.word	0x00000000
        /*0538*/ 	.short	0x0101
        /*053a*/ 	.byte	0xff
	.zero		1


	//   ....[64]....
        /*053c*/ 	.word	0x000048d0
        /*0540*/ 	.word	0x000000ff
        /*0544*/ 	.word	0x00000068
        /*0548*/ 	.short	0x010a
        /*054a*/ 	.byte	0x15
	.zero		1


	//   ....[65]....
        /*054c*/ 	.word	0x00004a50
        /*0550*/ 	.word	0x000000ff
        /*0554*/ 	.word	0x00000040
        /*0558*/ 	.short	0x010a
        /*055a*/ 	.byte	0x15
	.zero		1


	//   ....[66]....
        /*055c*/ 	.word	0x00004bd0
        /*0560*/ 	.word	0x000000ff
        /*0564*/ 	.word	0x00000020
        /*0568*/ 	.short	0x010b
        /*056a*/ 	.byte	0x15
	.zero		1


	//   ....[67]....
        /*056c*/ 	.word	0x00004be0
        /*0570*/ 	.word	0x000000ff
        /*0574*/ 	.word	0x00000000
        /*0578*/ 	.short	0x0101
        /*057a*/ 	.byte	0x06
	.zero		1


	//   ....[68]....
        /*057c*/ 	.word	0x00004c00
        /*0580*/ 	.word	0x000000ff
        /*0584*/ 	.word	0x00000048
        /*0588*/ 	.short	0x010a
        /*058a*/ 	.byte	0x15
	.zero		1


	//   ....[69]....
        /*058c*/ 	.word	0x00004d40
        /*0590*/ 	.word	0x000000ff
        /*0594*/ 	.word	0x00000028
        /*0598*/ 	.short	0x010b
        /*059a*/ 	.byte	0x15
	.zero		1


	//   ....[70]....
        /*059c*/ 	.word	0x00004d50
        /*05a0*/ 	.word	0x000000ff
        /*05a4*/ 	.word	0x00000000
        /*05a8*/ 	.short	0x0101
        /*05aa*/ 	.byte	0x07
	.zero		1


	//   ....[71]....
        /*05ac*/ 	.word	0x00004d70
        /*05b0*/ 	.word	0x000000ff
        /*05b4*/ 	.word	0x00000050
        /*05b8*/ 	.short	0x010a
        /*05ba*/ 	.byte	0x15
	.zero		1


	//   ....[72]....
        /*05bc*/ 	.word	0x00004ec0
        /*05c0*/ 	.word	0x000000ff
        /*05c4*/ 	.word	0x00000030
        /*05c8*/ 	.short	0x010b
        /*05ca*/ 	.byte	0x15
	.zero		1


	//   ....[73]....
        /*05cc*/ 	.word	0x00004ed0
        /*05d0*/ 	.word	0x000000ff
        /*05d4*/ 	.word	0x00000000
        /*05d8*/ 	.short	0x0101
        /*05da*/ 	.byte	0x1d
	.zero		1


	//   ....[74]....
        /*05dc*/ 	.word	0x00004ef0
        /*05e0*/ 	.word	0x000000ff
        /*05e4*/ 	.word	0x00000058
        /*05e8*/ 	.short	0x010a
        /*05ea*/ 	.byte	0x15
	.zero		1


	//   ....[75]....
        /*05ec*/ 	.word	0x00005060
        /*05f0*/ 	.word	0x000000ff
        /*05f4*/ 	.word	0x00000038
        /*05f8*/ 	.short	0x010b
        /*05fa*/ 	.byte	0x15
	.zero		1


	//   ....[76]....
        /*05fc*/ 	.word	0x00005070
        /*0600*/ 	.word	0x000000ff
        /*0604*/ 	.word	0x00000000
        /*0608*/ 	.short	0x0101
        /*060a*/ 	.byte	0x18
	.zero		1


	//   ....[77]....
        /*060c*/ 	.word	0x00005080
        /*0610*/ 	.word	0x000000ff
        /*0614*/ 	.word	0x00000040
        /*0618*/ 	.short	0x010a
        /*061a*/ 	.byte	0x15
	.zero		1


	//   ....[78]....
        /*061c*/ 	.word	0x000051e0
        /*0620*/ 	.word	0x000000ff
        /*0624*/ 	.word	0x00000020
        /*0628*/ 	.short	0x010b
        /*062a*/ 	.byte	0x15
	.zero		1


	//   ....[79]....
        /*062c*/ 	.word	0x000051f0
        /*0630*/ 	.word	0x000000ff
        /*0634*/ 	.word	0x00000000
        /*0638*/ 	.short	0x0101
        /*063a*/ 	.byte	0x06
	.zero		1


	//   ....[80]....
        /*063c*/ 	.word	0x00005200
        /*0640*/ 	.word	0x000000ff
        /*0644*/ 	.word	0x00000048
        /*0648*/ 	.short	0x010a
        /*064a*/ 	.byte	0x15
	.zero		1


	//   ....[81]....
        /*064c*/ 	.word	0x00005360
        /*0650*/ 	.word	0x000000ff
        /*0654*/ 	.word	0x00000028
        /*0658*/ 	.short	0x010b
        /*065a*/ 	.byte	0x15
	.zero		1


	//   ....[82]....
        /*065c*/ 	.word	0x00005370
        /*0660*/ 	.word	0x000000ff
        /*0664*/ 	.word	0x00000000
        /*0668*/ 	.short	0x0101
        /*066a*/ 	.byte	0x07
	.zero		1


	//   ....[83]....
        /*066c*/ 	.word	0x00005380
        /*0670*/ 	.word	0x000000ff
        /*0674*/ 	.word	0x00000050
        /*0678*/ 	.short	0x010a
        /*067a*/ 	.byte	0x15
	.zero		1


	//   ....[84]....
        /*067c*/ 	.word	0x000054d0
        /*0680*/ 	.word	0x000000ff
        /*0684*/ 	.word	0x00000030
        /*0688*/ 	.short	0x010b
        /*068a*/ 	.byte	0x15
	.zero		1


	//   ....[85]....
        /*068c*/ 	.word	0x000054e0
        /*0690*/ 	.word	0x000000ff
        /*0694*/ 	.word	0x00000000
        /*0698*/ 	.short	0x0101
        /*069a*/ 	.byte	0x1d
	.zero		1


	//   ....[86]....
        /*069c*/ 	.word	0x000054f0
        /*06a0*/ 	.word	0x000000ff
        /*06a4*/ 	.word	0x00000058
        /*06a8*/ 	.short	0x010a
        /*06aa*/ 	.byte	0x15
	.zero		1


	//   ....[87]....
        /*06ac*/ 	.word	0x000056e0
        /*06b0*/ 	.word	0x000000ff
        /*06b4*/ 	.word	0x00000038
        /*06b8*/ 	.short	0x010b
        /*06ba*/ 	.byte	0x15
	.zero		1


	//   ....[88]....
        /*06bc*/ 	.word	0x000056f0
        /*06c0*/ 	.word	0x000000ff
        /*06c4*/ 	.word	0x00000000
        /*06c8*/ 	.short	0x0101
        /*06ca*/ 	.byte	0x18
	.zero		1


	//   ....[89]....
        /*06cc*/ 	.word	0x00005710
        /*06d0*/ 	.word	0x000000ff
        /*06d4*/ 	.word	0x00000040
        /*06d8*/ 	.short	0x010a
        /*06da*/ 	.byte	0x15
	.zero		1


	//   ....[90]....
        /*06dc*/ 	.word	0x00005730
        /*06e0*/ 	.word	0x000000ff
        /*06e4*/ 	.word	0x00000048
        /*06e8*/ 	.short	0x010a
        /*06ea*/ 	.byte	0x15
	.zero		1


	//   ....[91]....
        /*06ec*/ 	.word	0x00005750
        /*06f0*/ 	.word	0x000000ff
        /*06f4*/ 	.word	0x00000050
        /*06f8*/ 	.short	0x010a
        /*06fa*/ 	.byte	0x15
	.zero		1


	//   ....[92]....
        /*06fc*/ 	.word	0x000057a0
        /*0700*/ 	.word	0x00000002
        /*0704*/ 	.word	0x00000058
        /*0708*/ 	.short	0x010a
        /*070a*/ 	.byte	0xff
	.zero		1


	//   ....[93]....
        /*070c*/ 	.word	0x00005b00
        /*0710*/ 	.word	0x00000000
        /*0714*/ 	.word	0x00000070
        /*0718*/ 	.short	0x010a
        /*071a*/ 	.byte	0xff
	.zero		1


	//   ....[94]....
        /*071c*/ 	.word	0x00005bd0
        /*0720*/ 	.word	0x00000000
        /*0724*/ 	.word	0x00000000
        /*0728*/ 	.short	0x0101
        /*072a*/ 	.byte	0xff
	.zero		1


	//   ....[95]....
        /*072c*/ 	.word	0x00006870
        /*0730*/ 	.word	0x000000ff
        /*0734*/ 	.word	0x00000020
        /*0738*/ 	.short	0x010a
        /*073a*/ 	.byte	0x2b
	.zero		1


	//   ....[96]....
        /*073c*/ 	.word	0x000068d0
        /*0740*/ 	.word	0x0000004d
        /*0744*/ 	.word	0x00000090
        /*0748*/ 	.short	0x010a
        /*074a*/ 	.byte	0xff
	.zero		1


	//   ....[97]....
        /*074c*/ 	.word	0x000069f0
        /*0750*/ 	.word	0x000000ff
        /*0754*/ 	.word	0x00000020
        /*0758*/ 	.short	0x010a
        /*075a*/ 	.byte	0x2b
	.zero		1


	//   ....[98]....
        /*075c*/ 	.word	0x00006af0
        /*0760*/ 	.word	0x0000004d
        /*0764*/ 	.word	0x00000090
        /*0768*/ 	.short	0x010a
        /*076a*/ 	.byte	0xff
	.zero		1


	//   ....[99]....
        /*076c*/ 	.word	0x000072f0
        /*0770*/ 	.word	0x00000000
        /*0774*/ 	.word	0x00000000
        /*0778*/ 	.short	0x0101
        /*077a*/ 	.byte	0xff
	.zero		1


	//   ....[100]....
        /*077c*/ 	.word	0x00007300
        /*0780*/ 	.word	0x00000003
        /*0784*/ 	.word	0x00000020
        /*0788*/ 	.short	0x010a
        /*078a*/ 	.byte	0xff
	.zero		1


	//   ....[101]....
        /*078c*/ 	.word	0x000073d0
        /*0790*/ 	.word	0x00000003
        /*0794*/ 	.word	0x00000020
        /*0798*/ 	.short	0x010a
        /*079a*/ 	.byte	0xff
	.zero		1


	//   ....[102]....
        /*079c*/ 	.word	0x00007c50
        /*07a0*/ 	.word	0x00000053
        /*07a4*/ 	.word	0x00000000
        /*07a8*/ 	.short	0x0101
        /*07aa*/ 	.byte	0xff
	.zero		1


	//   ....[103]....
        /*07ac*/ 	.word	0x00007c70
        /*07b0*/ 	.word	0x00000054
        /*07b4*/ 	.word	0x00000020
        /*07b8*/ 	.short	0x010a
        /*07ba*/ 	.byte	0xff
	.zero		1


	//   ....[104]....
        /*07bc*/ 	.word	0x00007d30
        /*07c0*/ 	.word	0x00000054
        /*07c4*/ 	.word	0x00000020
        /*07c8*/ 	.short	0x010a
        /*07ca*/ 	.byte	0xff
	.zero		1


	//   ....[105]....
        /*07cc*/ 	.word	0x000085b0
        /*07d0*/ 	.word	0x00000053
        /*07d4*/ 	.word	0x00000000
        /*07d8*/ 	.short	0x0101
        /*07da*/ 	.byte	0xff
	.zero		1


	//   ....[106]....
        /*07dc*/ 	.word	0x000085d0
        /*07e0*/ 	.word	0x00000054
        /*07e4*/ 	.word	0x00000020
        /*07e8*/ 	.short	0x010a
        /*07ea*/ 	.byte	0xff
	.zero		1


	//   ....[107]....
        /*07ec*/ 	.word	0x000086a0
        /*07f0*/ 	.word	0x00000054
        /*07f4*/ 	.word	0x00000020
        /*07f8*/ 	.short	0x010a
        /*07fa*/ 	.byte	0xff
	.zero		1


	//   ....[108]....
        /*07fc*/ 	.word	0x00008f60
        /*0800*/ 	.word	0x00000054
        /*0804*/ 	.word	0x00000000
        /*0808*/ 	.short	0x0101
        /*080a*/ 	.byte	0xff
	.zero		1


	//   ....[109]....
        /*080c*/ 	.word	0x00008f80
        /*0810*/ 	.word	0x00000055
        /*0814*/ 	.word	0x00000020
        /*0818*/ 	.short	0x010a
        /*081a*/ 	.byte	0xff
	.zero		1


	//   ....[110]....
        /*081c*/ 	.word	0x00009040
        /*0820*/ 	.word	0x00000055
        /*0824*/ 	.word	0x00000020
        /*0828*/ 	.short	0x010a
        /*082a*/ 	.byte	0xff
	.zero		1


	//   ....[111]....
        /*082c*/ 	.word	0x00009940
        /*0830*/ 	.word	0x00000054
        /*0834*/ 	.word	0x00000000
        /*0838*/ 	.short	0x0101
        /*083a*/ 	.byte	0xff
	.zero		1


	//   ....[112]....
        /*083c*/ 	.word	0x00009960
        /*0840*/ 	.word	0x00000055
        /*0844*/ 	.word	0x00000020
        /*0848*/ 	.short	0x010a
        /*084a*/ 	.byte	0xff
	.zero		1


	//   ....[113]....
        /*084c*/ 	.word	0x00009a20
        /*0850*/ 	.word	0x00000055
        /*0854*/ 	.word	0x00000020
        /*0858*/ 	.short	0x010a
        /*085a*/ 	.byte	0xff
	.zero		1


	//   ....[114]....
        /*085c*/ 	.word	0x0000a2f0
        /*0860*/ 	.word	0x00000054
        /*0864*/ 	.word	0x00000000
        /*0868*/ 	.short	0x0101
        /*086a*/ 	.byte	0xff
	.zero		1


	//   ....[115]....
        /*086c*/ 	.word	0x0000a310
        /*0870*/ 	.word	0x00000055
        /*0874*/ 	.word	0x00000020
        /*0878*/ 	.short	0x010a
        /*087a*/ 	.byte	0xff
	.zero		1


	//   ....[116]....
        /*087c*/ 	.word	0x0000a3d0
        /*0880*/ 	.word	0x00000055
        /*0884*/ 	.word	0x00000020
        /*0888*/ 	.short	0x010a
        /*088a*/ 	.byte	0xff
	.zero		1


	//   ....[117]....
        /*088c*/ 	.word	0x0000aca0
        /*0890*/ 	.word	0x00000054
        /*0894*/ 	.word	0x00000000
        /*0898*/ 	.short	0x0101
        /*089a*/ 	.byte	0xff
	.zero		1


	//   ....[118]....
        /*089c*/ 	.word	0x0000acc0
        /*08a0*/ 	.word	0x00000055
        /*08a4*/ 	.word	0x00000020
        /*08a8*/ 	.short	0x010a
        /*08aa*/ 	.byte	0xff
	.zero		1


	//   ....[119]....
        /*08ac*/ 	.word	0x0000ad80
        /*08b0*/ 	.word	0x00000055
        /*08b4*/ 	.word	0x00000020
        /*08b8*/ 	.short	0x010a
        /*08ba*/ 	.byte	0xff
	.zero		1


	//   ....[120]....
        /*08bc*/ 	.word	0x0000b350
        /*08c0*/ 	.word	0x000000ff
        /*08c4*/ 	.word	0x00000000
        /*08c8*/ 	.short	0x0101
        /*08ca*/ 	.byte	0x04
	.zero		1


	//   ....[121]....
        /*08cc*/ 	.word	0x0000b660
        /*08d0*/ 	.word	0x00000002
        /*08d4*/ 	.word	0x00000000
        /*08d8*/ 	.short	0x0101
        /*08da*/ 	.byte	0xff
	.zero		1


	//   ....[122]....
        /*08dc*/ 	.word	0x0000b910
        /*08e0*/ 	.word	0x000000ff
        /*08e4*/ 	.word	0x00000000
        /*08e8*/ 	.short	0x0101
        /*08ea*/ 	.byte	0x04
	.zero		1


	//   ....[123]....
        /*08ec*/ 	.word	0x0000b930
        /*08f0*/ 	.word	0x00000003
        /*08f4*/ 	.word	0x000000e0
        /*08f8*/ 	.short	0x010a
        /*08fa*/ 	.byte	0xff
	.zero		1


	//   ....[124]....
        /*08fc*/ 	.word	0x0000b990
        /*0900*/ 	.word	0x00000000
        /*0904*/ 	.word	0x00000010
        /*0908*/ 	.short	0x010a
        /*090a*/ 	.byte	0xff
	.zero		1


	//   ....[125]....
        /*090c*/ 	.word	0x0000b9f0
        /*0910*/ 	.word	0x00000000
        /*0914*/ 	.word	0x00000010
        /*0918*/ 	.short	0x010a
        /*091a*/ 	.byte	0xff
	.zero		1


	//   ....[126]....
        /*091c*/ 	.word	0x0000ba40
        /*0920*/ 	.word	0x00000003
        /*0924*/ 	.word	0x00000070
        /*0928*/ 	.short	0x010a
        /*092a*/ 	.byte	0xff
	.zero		1


	//   ....[127]....
        /*092c*/ 	.word	0x0000baa0
        /*0930*/ 	.word	0x00000000
        /*0934*/ 	.word	0x00000000
        /*0938*/ 	.short	0x010a
        /*093a*/ 	.byte	0xff
	.zero		1


	//   ....[128]....
        /*093c*/ 	.word	0x0000baf0
        /*0940*/ 	.word	0x00000002
        /*0944*/ 	.word	0x000000d0
        /*0948*/ 	.short	0x010a
        /*094a*/ 	.byte	0xff
	.zero		1


	//   ....[129]....
        /*094c*/ 	.word	0x0000bb50
        /*0950*/ 	.word	0x00000002
        /*0954*/ 	.word	0x00000080
        /*0958*/ 	.short	0x010a
        /*095a*/ 	.byte	0xff
	.zero		1


	//   ....[130]....
        /*095c*/ 	.word	0x0000bba0
        /*0960*/ 	.word	0x00000002
        /*0964*/ 	.word	0x00000070
        /*0968*/ 	.short	0x010a
        /*096a*/ 	.byte	0xff
	.zero		1


	//   ....[131]....
        /*096c*/ 	.word	0x0000bc00
        /*0970*/ 	.word	0x00000000
        /*0974*/ 	.word	0x00000080
        /*0978*/ 	.short	0x010a
        /*097a*/ 	.byte	0xff
	.zero		1


	//   ....[132]....
        /*097c*/ 	.word	0x0000bc50
        /*0980*/ 	.word	0x00000000
        /*0984*/ 	.word	0x00000070
        /*0988*/ 	.short	0x010a
        /*098a*/ 	.byte	0xff
	.zero		1


	//   ....[133]....
        /*098c*/ 	.word	0x0000bcb0
        /*0990*/ 	.word	0x00000003
        /*0994*/ 	.word	0x000000b0
        /*0998*/ 	.short	0x010a
        /*099a*/ 	.byte	0xff
	.zero		1


	//   ....[134]....
        /*099c*/ 	.word	0x0000bd10
        /*09a0*/ 	.word	0x00000000
        /*09a4*/ 	.word	0x00000000
        /*09a8*/ 	.short	0x010a
        /*09aa*/ 	.byte	0xff
	.zero		1


	//   ....[135]....
        /*09ac*/ 	.word	0x0000bd70
        /*09b0*/ 	.word	0x00000000
        /*09b4*/ 	.word	0x00000000
        /*09b8*/ 	.short	0x010a
        /*09ba*/ 	.byte	0xff
	.zero		1


	//   ....[136]....
        /*09bc*/ 	.word	0x0000bdd0
        /*09c0*/ 	.word	0x00000000
        /*09c4*/ 	.word	0x00000000
        /*09c8*/ 	.short	0x010a
        /*09ca*/ 	.byte	0xff
	.zero		1


	//   ....[137]....
        /*09cc*/ 	.word	0x0000be30
        /*09d0*/ 	.word	0x00000000
        /*09d4*/ 	.word	0x00000000
        /*09d8*/ 	.short	0x010a
        /*09da*/ 	.byte	0xff
	.zero		1


	//   ....[138]....
        /*09dc*/ 	.word	0x0000be90
        /*09e0*/ 	.word	0x00000000
        /*09e4*/ 	.word	0x00000000
        /*09e8*/ 	.short	0x010a
        /*09ea*/ 	.byte	0xff
	.zero		1


	//   ....[139]....
        /*09ec*/ 	.word	0x0000bee0
        /*09f0*/ 	.word	0x0000000c
        /*09f4*/ 	.word	0x00000070
        /*09f8*/ 	.short	0x010a
        /*09fa*/ 	.byte	0xff
	.zero		1


	//   ....[140]....
        /*09fc*/ 	.word	0x0000bf40
        /*0a00*/ 	.word	0x00000000
        /*0a04*/ 	.word	0x00000068
        /*0a08*/ 	.short	0x010a
        /*0a0a*/ 	.byte	0xff
	.zero		1


	//   ....[141]....
        /*0a0c*/ 	.word	0x0000bfa0
        /*0a10*/ 	.word	0x00000009
        /*0a14*/ 	.word	0x00000040
        /*0a18*/ 	.short	0x010a
        /*0a1a*/ 	.byte	0xff
	.zero		1


	//   ....[142]....
        /*0a1c*/ 	.word	0x0000c000
        /*0a20*/ 	.word	0x00000009
        /*0a24*/ 	.word	0x00000048
        /*0a28*/ 	.short	0x010a
        /*0a2a*/ 	.byte	0xff
	.zero		1


	//   ....[143]....
        /*0a2c*/ 	.word	0x0000c060
        /*0a30*/ 	.word	0x00000009
        /*0a34*/ 	.word	0x00000050
        /*0a38*/ 	.short	0x010a
        /*0a3a*/ 	.byte	0xff
	.zero		1


	//   ....[144]....
        /*0a3c*/ 	.word	0x0000c0c0
        /*0a40*/ 	.word	0x00000009
        /*0a44*/ 	.word	0x00000058
        /*0a48*/ 	.short	0x010a
        /*0a4a*/ 	.byte	0xff
	.zero		1


	//   ....[145]....
        /*0a4c*/ 	.word	0x0000c120
        /*0a50*/ 	.word	0x00000000
        /*0a54*/ 	.word	0x00000040
        /*0a58*/ 	.short	0x010a
        /*0a5a*/ 	.byte	0xff
	.zero		1


	//   ....[146]....
        /*0a5c*/ 	.word	0x0000c180
        /*0a60*/ 	.word	0x00000000
        /*0a64*/ 	.word	0x00000048
        /*0a68*/ 	.short	0x010a
        /*0a6a*/ 	.byte	0xff
	.zero		1


	//   ....[147]....
        /*0a6c*/ 	.word	0x0000c1e0
        /*0a70*/ 	.word	0x00000000
        /*0a74*/ 	.word	0x00000050
        /*0a78*/ 	.short	0x010a
        /*0a7a*/ 	.byte	0xff
	.zero		1


	//   ....[148]....
        /*0a7c*/ 	.word	0x0000c240
        /*0a80*/ 	.word	0x00000000
        /*0a84*/ 	.word	0x00000058
        /*0a88*/ 	.short	0x010a
        /*0a8a*/ 	.byte	0xff
	.zero		1


	//   ....[149]....
        /*0a8c*/ 	.word	0x0000c2a0
        /*0a90*/ 	.word	0x00000003
        /*0a94*/ 	.word	0x00000040
        /*0a98*/ 	.short	0x010a
        /*0a9a*/ 	.byte	0xff
	.zero		1


	//   ....[150]....
        /*0a9c*/ 	.word	0x0000c300
        /*0aa0*/ 	.word	0x00000003
        /*0aa4*/ 	.word	0x00000048
        /*0aa8*/ 	.short	0x010a
        /*0aaa*/ 	.byte	0xff
	.zero		1


	//   ....[151]....
        /*0aac*/ 	.word	0x0000c360
        /*0ab0*/ 	.word	0x00000003
        /*0ab4*/ 	.word	0x00000050
        /*0ab8*/ 	.short	0x010a
        /*0aba*/ 	.byte	0xff
	.zero		1


	//   ....[152]....
        /*0abc*/ 	.word	0x0000c3b0
        /*0ac0*/ 	.word	0x00000000
        /*0ac4*/ 	.word	0x00000070
        /*0ac8*/ 	.short	0x010a
        /*0aca*/ 	.byte	0xff
	.zero		1


	//   ....[153]....
        /*0acc*/ 	.word	0x0000c410
        /*0ad0*/ 	.word	0x00000000
        /*0ad4*/ 	.word	0x00000020
        /*0ad8*/ 	.short	0x010a
        /*0ada*/ 	.byte	0xff
	.zero		1


	//   ....[154]....
        /*0adc*/ 	.word	0x0000c460
        /*0ae0*/ 	.word	0x0000004d
        /*0ae4*/ 	.word	0x00000090
        /*0ae8*/ 	.short	0x010a
        /*0aea*/ 	.byte	0xff
	.zero		1


	//   ....[155]....
        /*0aec*/ 	.word	0x0000c4b0
        /*0af0*/ 	.word	0x00000003
        /*0af4*/ 	.word	0x00000020
        /*0af8*/ 	.short	0x010a
        /*0afa*/ 	.byte	0xff
	.zero		1


	//   ....[156]....
        /*0afc*/ 	.word	0x0000c500
        /*0b00*/ 	.word	0x00000054
        /*0b04*/ 	.word	0x00000020
        /*0b08*/ 	.short	0x010a
        /*0b0a*/ 	.byte	0xff
	.zero		1


	//   ....[157]....
        /*0b0c*/ 	.word	0x0000c550
        /*0b10*/ 	.word	0x00000054
        /*0b14*/ 	.word	0x00000020
        /*0b18*/ 	.short	0x010a
        /*0b1a*/ 	.byte	0xff
	.zero		1


	//   ....[158]....
        /*0b1c*/ 	.word	0x0000c5a0
        /*0b20*/ 	.word	0x00000055
        /*0b24*/ 	.word	0x00000020
        /*0b28*/ 	.short	0x010a
        /*0b2a*/ 	.byte	0xff
	.zero		1


	//   ....[159]....
        /*0b2c*/ 	.word	0x0000c5f0
        /*0b30*/ 	.word	0x00000055
        /*0b34*/ 	.word	0x00000020
        /*0b38*/ 	.short	0x010a
        /*0b3a*/ 	.byte	0xff
	.zero		1


	//   ....[160]....
        /*0b3c*/ 	.word	0x0000c640
        /*0b40*/ 	.word	0x00000055
        /*0b44*/ 	.word	0x00000020
        /*0b48*/ 	.short	0x010a
        /*0b4a*/ 	.byte	0xff
	.zero		1


	//   ....[161]....
        /*0b4c*/ 	.word	0x0000c690
        /*0b50*/ 	.word	0x00000055
        /*0b54*/ 	.word	0x00000020
        /*0b58*/ 	.short	0x010a
        /*0b5a*/ 	.byte	0xff
	.zero		1


	//----- nvinfo : EIATTR_NUM_MBARRIERS
	.align		4
.L_47:
        /*0b5c*/ 	.byte	0x03, 0x38
        /*0b5e*/ 	.short	0x001e


	//----- nvinfo : EIATTR_EXIT_INSTR_OFFSETS
	.align		4
        /*0b60*/ 	.byte	0x04, 0x1c
        /*0b62*/ 	.short	(.L_49 - .L_48)


	//   ....[0]....
.L_48:
        /*0b64*/ 	.word	0x000029f0


	//   ....[1]....
        /*0b68*/ 	.word	0x00002ee0


	//   ....[2]....
        /*0b6c*/ 	.word	0x00002f40


	//   ....[3]....
        /*0b70*/ 	.word	0x00004070


	//   ....[4]....
        /*0b74*/ 	.word	0x000057d0


	//   ....[5]....
        /*0b78*/ 	.word	0x00005810


	//   ....[6]....
        /*0b7c*/ 	.word	0x0000b800


	//   ....[7]....
        /*0b80*/ 	.word	0x0000b880


	//   ....[8]....
        /*0b84*/ 	.word	0x0000b8b0


	//   ....[9]....
        /*0b88*/ 	.word	0x0000b920


	//----- nvinfo : EIATTR_MAX_THREADS
	.align		4
.L_49:
        /*0b8c*/ 	.byte	0x04, 0x05
        /*0b8e*/ 	.short	(.L_51 - .L_50)
.L_50:
        /*0b90*/ 	.word	0x00000100
        /*0b94*/ 	.word	0x00000001
        /*0b98*/ 	.word	0x00000001


	//----- nvinfo : EIATTR_CRS_STACK_SIZE
	.align		4
.L_51:
        /*0b9c*/ 	.byte	0x04, 0x1e
        /*0b9e*/ 	.short	(.L_53 - .L_52)
.L_52:
        /*0ba0*/ 	.word	0x00000000


	//----- nvinfo : EIATTR_CBANK_PARAM_SIZE
	.align		4
.L_53:
        /*0ba4*/ 	.byte	0x03, 0x19
        /*0ba6*/ 	.short	0x0800


	//----- nvinfo : EIATTR_PARAM_CBANK
	.align		4
        /*0ba8*/ 	.byte	0x04, 0x0a
        /*0baa*/ 	.short	(.L_55 - .L_54)
	.align		4
.L_54:
        /*0bac*/ 	.word	index@(.nv.constant0._ZN7cutlass13device_kernelINS_4gemm6kernel13GemmUniversalIN4cute5tupleIJiiiiEEENS1_10collective13CollectiveMmaINS1_35MainloopSm100TmaUmmaWarpSpecializedILi2ELi2ELi4ENS5_IJNS4_1CILi1EEENSA_ILi4EEESB_EEEEENS5_IJNSA_ILi64EEENSA_ILi256EEESF_EEENS_10tfloat32_tENS5_IJlSB_lEEESI_SJ_NS4_8TiledMMAINS4_8MMA_AtomIJNS4_17SM100_MMA_TF32_SSISI_SI_fLi64ELi256ELNS4_4UMMA5MajorE0ELSO_0ELNSN_7ScaleInE0ELSP_0EEEEEENS4_6LayoutINS5_IJSB_SB_SB_EEENS5_IJNSA_ILi0EEESU_SU_EEEEENS5_IJNS4_10UnderscoreESX_SX_EEEEENS4_23SM90_TMA_LOAD_MULTICASTENS4_14ComposedLayoutINS4_7SwizzleILi3ELi4ELi3EEENS4_18smem_ptr_flag_bitsILi32EEENSS_INS5_IJNSA_ILi8EEENSA_ILi32EEEEEENS5_IJS17_SB_EEEEEEEvNS4_8identityENS4_13SM90_TMA_LOADES1B_vS1C_EENS_8epilogue10collective18CollectiveEpilogueINS1F_23Sm100TmaWarpSpecializedILi4ELi2ELi16ELb1ELb0EEEJSH_NS5_IJNSS_ISF_SB_EENSS_IS17_SB_EEEEESI_SJ_SI_SJ_NS1F_6fusion15FusionCallbacksIS1J_NS1N_17LinearCombinationISI_fSI_fLNS_15FloatRoundStyleE2EEESH_S1M_JEEENS4_5SM1004TMEM4LOAD26SM100_TMEM_LOAD_16dp128b8xES1D_S1B_NS4_17SM75_U32x4_LDSM_NENS4_14SM90_TMA_STOREES1B_NS4_17SM90_U32x4_STSM_NENS4_39AutoVectorizingCopyWithAssumedAlignmentILi128EEEEEEvvEEEEvNT_6ParamsE)
        /*0bb0*/ 	.short	0x0380
        /*0bb2*/ 	.short	0x0800


	//----- nvinfo : EIATTR_SW_WAR
	.align		4
.L_55:
        /*0bb4*/ 	.byte	0x04, 0x36
        /*0bb6*/ 	.short	(.L_57 - .L_56)
.L_56:
        /*0bb8*/ 	.word	0x00000008
.L_57:


//--------------------- .nv.callgraph             --------------------------
	.section	.nv.callgraph,"",@"SHT_CUDA_CALLGRAPH"
	.align	4
	.sectionentsize	8
	.align		4
        /*0000*/ 	.word	0x00000000
	.align		4
        /*0004*/ 	.word	0xffffffff
	.align		4
        /*0008*/ 	.word	index@(_ZN7cutlass13device_kernelINS_4gemm6kernel13GemmUniversalIN4cute5tupleIJiiiiEEENS1_10collective13CollectiveMmaINS1_35MainloopSm100TmaUmmaWarpSpecializedILi2ELi2ELi4ENS5_IJNS4_1CILi1EEENSA_ILi4EEESB_EEEEENS5_IJNSA_ILi64EEENSA_ILi256EEESF_EEENS_10tfloat32_tENS5_IJlSB_lEEESI_SJ_NS4_8TiledMMAINS4_8MMA_AtomIJNS4_17SM100_MMA_TF32_SSISI_SI_fLi64ELi256ELNS4_4UMMA5MajorE0ELSO_0ELNSN_7ScaleInE0ELSP_0EEEEEENS4_6LayoutINS5_IJSB_SB_SB_EEENS5_IJNSA_ILi0EEESU_SU_EEEEENS5_IJNS4_10UnderscoreESX_SX_EEEEENS4_23SM90_TMA_LOAD_MULTICASTENS4_14ComposedLayoutINS4_7SwizzleILi3ELi4ELi3EEENS4_18smem_ptr_flag_bitsILi32EEENSS_INS5_IJNSA_ILi8EEENSA_ILi32EEEEEENS5_IJS17_SB_EEEEEEEvNS4_8identityENS4_13SM90_TMA_LOADES1B_vS1C_EENS_8epilogue10collective18CollectiveEpilogueINS1F_23Sm100TmaWarpSpecializedILi4ELi2ELi16ELb1ELb0EEEJSH_NS5_IJNSS_ISF_SB_EENSS_IS17_SB_EEEEESI_SJ_SI_SJ_NS1F_6fusion15FusionCallbacksIS1J_NS1N_17LinearCombinationISI_fSI_fLNS_15FloatRoundStyleE2EEESH_S1M_JEEENS4_5SM1004TMEM4LOAD26SM100_TMEM_LOAD_16dp128b8xES1D_S1B_NS4_17SM75_U32x4_LDSM_NENS4_14SM90_TMA_STOREES1B_NS4_17SM90_U32x4_STSM_NENS4_39AutoVectorizingCopyWithAssumedAlignmentILi128EEEEEEvvEEEEvNT_6ParamsE)
	.align		4
        /*000c*/ 	.word	index@(__assertfail)
	.align		4
        /*0010*/ 	.word	0x00000000
	.align		4
        /*0014*/ 	.word	0xfffffffe
	.align		4
        /*0018*/ 	.word	0x00000000
	.align		4
        /*001c*/ 	.word	0xfffffffd
	.align		4
        /*0020*/ 	.word	0x00000000
	.align		4
        /*0024*/ 	.word	0xfffffffc


//--------------------- .nv.constant4             --------------------------
	.section	.nv.constant4,"a",@progbits
	.align	8
	.align		8
.nv.constant4:
        /*0000*/ 	.dword	__assertfail
	.align		8
        /*0008*/ 	.dword	__unnamed_1
	.align		8
        /*0010*/ 	.dword	__unnamed_2
	.align		8
        /*0018*/ 	.dword	_ZN40_INTERNAL_e1973396_4_k_cu_a6337a77_335764cuda3std3__45__cpo5beginE
	.align		8
        /*0020*/ 	.dword	_ZN40_INTERNAL_e1973396_4_k_cu_a6337a77_335764cuda3std3__45__cpo3endE
	.align		8
        /*0028*/ 	.dword	_ZN40_INTERNAL_e1973396_4_k_cu_a6337a77_335764cuda3std3__45__cpo6cbeginE
	.align		8
        /*0030*/ 	.dword	_ZN40_INTERNAL_e1973396_4_k_cu_a6337a77_335764cuda3std3__45__cpo4cendE
	.align		8
        /*0038*/ 	.dword	_ZN40_INTERNAL_e1973396_4_k_cu_a6337a77_335764cuda3std3__442_GLOBAL__N__e1973396_4_k_cu_a6337a77_335766ignoreE
	.align		8
        /*0040*/ 	.dword	_ZN40_INTERNAL_e1973396_4_k_cu_a6337a77_335764cuda3std3__419piecewise_constructE
	.align		8
        /*0048*/ 	.dword	_ZN40_INTERNAL_e1973396_4_k_cu_a6337a77_335764cuda3std3__48in_placeE
	.align		8
        /*0050*/ 	.dword	_ZN40_INTERNAL_e1973396_4_k_cu_a6337a77_335764cuda3std6ranges3__45__cpo4swapE
	.align		8
        /*0058*/ 	.dword	_ZN40_INTERNAL_e1973396_4_k_cu_a6337a77_335764cuda3std6ranges3__45__cpo9iter_moveE
	.align		8
        /*0060*/ 	.dword	_ZN40_INTERNAL_e1973396_4_k_cu_a6337a77_335764cute7productE
	.align		8
        /*0068*/ 	.dword	_ZN40_INTERNAL_e1973396_4_k_cu_a6337a77_335764cute1_E
	.align		8
        /*0070*/ 	.dword	$str$25
	.align		8
        /*0078*/ 	.dword	$str$26
	.align		8
        /*0080*/ 	.dword	$str$27
	.align		8
        /*0088*/ 	.dword	$str$28


//--------------------- .text._ZN7cutlass13device_kernelINS_4gemm6kernel13GemmUniversalIN4cute5tupleIJiiiiEEENS1_10collective13CollectiveMmaINS1_35MainloopSm100TmaUmmaWarpSpecializedILi2ELi2ELi4ENS5_IJNS4_1CILi1EEENSA_ILi4EEESB_EEEEENS5_IJNSA_ILi64EEENSA_ILi256EEESF_EEENS_10tfloat32_tENS5_IJlSB_lEEESI_SJ_NS4_8TiledMMAINS4_8MMA_AtomIJNS4_17SM100_MMA_TF32_SSISI_SI_fLi64ELi256ELNS4_4UMMA5MajorE0ELSO_0ELNSN_7ScaleInE0ELSP_0EEEEEENS4_6LayoutINS5_IJSB_SB_SB_EEENS5_IJNSA_ILi0EEESU_SU_EEEEENS5_IJNS4_10UnderscoreESX_SX_EEEEENS4_23SM90_TMA_LOAD_MULTICASTENS4_14ComposedLayoutINS4_7SwizzleILi3ELi4ELi3EEENS4_18smem_ptr_flag_bitsILi32EEENSS_INS5_IJNSA_ILi8EEENSA_ILi32EEEEEENS5_IJS17_SB_EEEEEEEvNS4_8identityENS4_13SM90_TMA_LOADES1B_vS1C_EENS_8epilogue10collective18CollectiveEpilogueINS1F_23Sm100TmaWarpSpecializedILi4ELi2ELi16ELb1ELb0EEEJSH_NS5_IJNSS_ISF_SB_EENSS_IS17_SB_EEEEESI_SJ_SI_SJ_NS1F_6fusion15FusionCallbacksIS1J_NS1N_17LinearCombinationISI_fSI_fLNS_15FloatRoundStyleE2EEESH_S1M_JEEENS4_5SM1004TMEM4LOAD26SM100_TMEM_LOAD_16dp128b8xES1D_S1B_NS4_17SM75_U32x4_LDSM_NENS4_14SM90_TMA_STOREES1B_NS4_17SM90_U32x4_STSM_NENS4_39AutoVectorizingCopyWithAssumedAlignmentILi128EEEEEEvvEEEEvNT_6ParamsE --------------------------
	.section	.text._ZN7cutlass13device_kernelINS_4gemm6kernel13GemmUniversalIN4cute5tupleIJiiiiEEENS1_10collective13CollectiveMmaINS1_35MainloopSm100TmaUmmaWarpSpecializedILi2ELi2ELi4ENS5_IJNS4_1CILi1EEENSA_ILi4EEESB_EEEEENS5_IJNSA_ILi64EEENSA_ILi256EEESF_EEENS_10tfloat32_tENS5_IJlSB_lEEESI_SJ_NS4_8TiledMMAINS4_8MMA_AtomIJNS4_17SM100_MMA_TF32_SSISI_SI_fLi64ELi256ELNS4_4UMMA5MajorE0ELSO_0ELNSN_7ScaleInE0ELSP_0EEEEEENS4_6LayoutINS5_IJSB_SB_SB_EEENS5_IJNSA_ILi0EEESU_SU_EEEEENS5_IJNS4_10UnderscoreESX_SX_EEEEENS4_23SM90_TMA_LOAD_MULTICASTENS4_14ComposedLayoutINS4_7SwizzleILi3ELi4ELi3EEENS4_18smem_ptr_flag_bitsILi32EEENSS_INS5_IJNSA_ILi8EEENSA_ILi32EEEEEENS5_IJS17_SB_EEEEEEEvNS4_8identityENS4_13SM90_TMA_LOADES1B_vS1C_EENS_8epilogue10collective18CollectiveEpilogueINS1F_23Sm100TmaWarpSpecializedILi4ELi2ELi16ELb1ELb0EEEJSH_NS5_IJNSS_ISF_SB_EENSS_IS17_SB_EEEEESI_SJ_SI_SJ_NS1F_6fusion15FusionCallbacksIS1J_NS1N_17LinearCombinationISI_fSI_fLNS_15FloatRoundStyleE2EEESH_S1M_JEEENS4_5SM1004TMEM4LOAD26SM100_TMEM_LOAD_16dp128b8xES1D_S1B_NS4_17SM75_U32x4_LDSM_NENS4_14SM90_TMA_STOREES1B_NS4_17SM90_U32x4_STSM_NENS4_39AutoVectorizingCopyWithAssumedAlignmentILi128EEEEEEvvEEEEvNT_6ParamsE,"ax",@progbits
	.align	128
.text._ZN7cutlass13device_kernelINS_4gemm6kernel13GemmUniversalIN4cute5tupleIJiiiiEEENS1_10collective13CollectiveMmaINS1_35MainloopSm100TmaUmmaWarpSpecializedILi2ELi2ELi4ENS5_IJNS4_1CILi1EEENSA_ILi4EEESB_EEEEENS5_IJNSA_ILi64EEENSA_ILi256EEESF_EEENS_10tfloat32_tENS5_IJlSB_lEEESI_SJ_NS4_8TiledMMAINS4_8MMA_AtomIJNS4_17SM100_MMA_TF32_SSISI_SI_fLi64ELi256ELNS4_4UMMA5MajorE0ELSO_0ELNSN_7ScaleInE0ELSP_0EEEEEENS4_6LayoutINS5_IJSB_SB_SB_EEENS5_IJNSA_ILi0EEESU_SU_EEEEENS5_IJNS4_10UnderscoreESX_SX_EEEEENS4_23SM90_TMA_LOAD_MULTICASTENS4_14ComposedLayoutINS4_7SwizzleILi3ELi4ELi3EEENS4_18smem_ptr_flag_bitsILi32EEENSS_INS5_IJNSA_ILi8EEENSA_ILi32EEEEEENS5_IJS17_SB_EEEEEEEvNS4_8identityENS4_13SM90_TMA_LOADES1B_vS1C_EENS_8epilogue10collective18CollectiveEpilogueINS1F_23Sm100TmaWarpSpecializedILi4ELi2ELi16ELb1ELb0EEEJSH_NS5_IJNSS_ISF_SB_EENSS_IS17_SB_EEEEESI_SJ_SI_SJ_NS1F_6fusion15FusionCallbacksIS1J_NS1N_17LinearCombinationISI_fSI_fLNS_15FloatRoundStyleE2EEESH_S1M_JEEENS4_5SM1004TMEM4LOAD26SM100_TMEM_LOAD_16dp128b8xES1D_S1B_NS4_17SM75_U32x4_LDSM_NENS4_14SM90_TMA_STOREES1B_NS4_17SM90_U32x4_STSM_NENS4_39AutoVectorizingCopyWithAssumedAlignmentILi128EEEEEEvvEEEEvNT_6ParamsE:
        .type           _ZN7cutlass13device_kernelINS_4gemm6kernel13GemmUniversalIN4cute5tupleIJiiiiEEENS1_10collective13CollectiveMmaINS1_35MainloopSm100TmaUmmaWarpSpecializedILi2ELi2ELi4ENS5_IJNS4_1CILi1EEENSA_ILi4EEESB_EEEEENS5_IJNSA_ILi64EEENSA_ILi256EEESF_EEENS_10tfloat32_tENS5_IJlSB_lEEESI_SJ_NS4_8TiledMMAINS4_8MMA_AtomIJNS4_17SM100_MMA_TF32_SSISI_SI_fLi64ELi256ELNS4_4UMMA5MajorE0ELSO_0ELNSN_7ScaleInE0ELSP_0EEEEEENS4_6LayoutINS5_IJSB_SB_SB_EEENS5_IJNSA_ILi0EEESU_SU_EEEEENS5_IJNS4_10UnderscoreESX_SX_EEEEENS4_23SM90_TMA_LOAD_MULTICASTENS4_14ComposedLayoutINS4_7SwizzleILi3ELi4ELi3EEENS4_18smem_ptr_flag_bitsILi32EEENSS_INS5_IJNSA_ILi8EEENSA_ILi32EEEEEENS5_IJS17_SB_EEEEEEEvNS4_8identityENS4_13SM90_TMA_LOADES1B_vS1C_EENS_8epilogue10collective18CollectiveEpilogueINS1F_23Sm100TmaWarpSpecializedILi4ELi2ELi16ELb1ELb0EEEJSH_NS5_IJNSS_ISF_SB_EENSS_IS17_SB_EEEEESI_SJ_SI_SJ_NS1F_6fusion15FusionCallbacksIS1J_NS1N_17LinearCombinationISI_fSI_fLNS_15FloatRoundStyleE2EEESH_S1M_JEEENS4_5SM1004TMEM4LOAD26SM100_TMEM_LOAD_16dp128b8xES1D_S1B_NS4_17SM75_U32x4_LDSM_NENS4_14SM90_TMA_STOREES1B_NS4_17SM90_U32x4_STSM_NENS4_39AutoVectorizingCopyWithAssumedAlignmentILi128EEEEEEvvEEEEvNT_6ParamsE,@function
        .size           _ZN7cutlass13device_kernelINS_4gemm6kernel13GemmUniversalIN4cute5tupleIJiiiiEEENS1_10collective13CollectiveMmaINS1_35MainloopSm100TmaUmmaWarpSpecializedILi2ELi2ELi4ENS5_IJNS4_1CILi1EEENSA_ILi4EEESB_EEEEENS5_IJNSA_ILi64EEENSA_ILi256EEESF_EEENS_10tfloat32_tENS5_IJlSB_lEEESI_SJ_NS4_8TiledMMAINS4_8MMA_AtomIJNS4_17SM100_MMA_TF32_SSISI_SI_fLi64ELi256ELNS4_4UMMA5MajorE0ELSO_0ELNSN_7ScaleInE0ELSP_0EEEEEENS4_6LayoutINS5_IJSB_SB_SB_EEENS5_IJNSA_ILi0EEESU_SU_EEEEENS5_IJNS4_10UnderscoreESX_SX_EEEEENS4_23SM90_TMA_LOAD_MULTICASTENS4_14ComposedLayoutINS4_7SwizzleILi3ELi4ELi3EEENS4_18smem_ptr_flag_bitsILi32EEENSS_INS5_IJNSA_ILi8EEENSA_ILi32EEEEEENS5_IJS17_SB_EEEEEEEvNS4_8identityENS4_13SM90_TMA_LOADES1B_vS1C_EENS_8epilogue10collective18CollectiveEpilogueINS1F_23Sm100TmaWarpSpecializedILi4ELi2ELi16ELb1ELb0EEEJSH_NS5_IJNSS_ISF_SB_EENSS_IS17_SB_EEEEESI_SJ_SI_SJ_NS1F_6fusion15FusionCallbacksIS1J_NS1N_17LinearCombinationISI_fSI_fLNS_15FloatRoundStyleE2EEESH_S1M_JEEENS4_5SM1004TMEM4LOAD26SM100_TMEM_LOAD_16dp128b8xES1D_S1B_NS4_17SM75_U32x4_LDSM_NENS4_14SM90_TMA_STOREES1B_NS4_17SM90_U32x4_STSM_NENS4_39AutoVectorizingCopyWithAssumedAlignmentILi128EEEEEEvvEEEEvNT_6ParamsE,(.L_x_221 - _ZN7cutlass13device_kernelINS_4gemm6kernel13GemmUniversalIN4cute5tupleIJiiiiEEENS1_10collective13CollectiveMmaINS1_35MainloopSm100TmaUmmaWarpSpecializedILi2ELi2ELi4ENS5_IJNS4_1CILi1EEENSA_ILi4EEESB_EEEEENS5_IJNSA_ILi64EEENSA_ILi256EEESF_EEENS_10tfloat32_tENS5_IJlSB_lEEESI_SJ_NS4_8TiledMMAINS4_8MMA_AtomIJNS4_17SM100_MMA_TF32_SSISI_SI_fLi64ELi256ELNS4_4UMMA5MajorE0ELSO_0ELNSN_7ScaleInE0ELSP_0EEEEEENS4_6LayoutINS5_IJSB_SB_SB_EEENS5_IJNSA_ILi0EEESU_SU_EEEEENS5_IJNS4_10UnderscoreESX_SX_EEEEENS4_23SM90_TMA_LOAD_MULTICASTENS4_14ComposedLayoutINS4_7SwizzleILi3ELi4ELi3EEENS4_18smem_ptr_flag_bitsILi32EEENSS_INS5_IJNSA_ILi8EEENSA_ILi32EEEEEENS5_IJS17_SB_EEEEEEEvNS4_8identityENS4_13SM90_TMA_LOADES1B_vS1C_EENS_8epilogue10collective18CollectiveEpilogueINS1F_23Sm100TmaWarpSpecializedILi4ELi2ELi16ELb1ELb0EEEJSH_NS5_IJNSS_ISF_SB_EENSS_IS17_SB_EEEEESI_SJ_SI_SJ_NS1F_6fusion15FusionCallbacksIS1J_NS1N_17LinearCombinationISI_fSI_fLNS_15FloatRoundStyleE2EEESH_S1M_JEEENS4_5SM1004TMEM4LOAD26SM100_TMEM_LOAD_16dp128b8xES1D_S1B_NS4_17SM75_U32x4_LDSM_NENS4_14SM90_TMA_STOREES1B_NS4_17SM90_U32x4_STSM_NENS4_39AutoVectorizingCopyWithAssumedAlignmentILi128EEEEEEvvEEEEvNT_6ParamsE)
        .other          _ZN7cutlass13device_kernelINS_4gemm6kernel13GemmUniversalIN4cute5tupleIJiiiiEEENS1_10collective13CollectiveMmaINS1_35MainloopSm100TmaUmmaWarpSpecializedILi2ELi2ELi4ENS5_IJNS4_1CILi1EEENSA_ILi4EEESB_EEEEENS5_IJNSA_ILi64EEENSA_ILi256EEESF_EEENS_10tfloat32_tENS5_IJlSB_lEEESI_SJ_NS4_8TiledMMAINS4_8MMA_AtomIJNS4_17SM100_MMA_TF32_SSISI_SI_fLi64ELi256ELNS4_4UMMA5MajorE0ELSO_0ELNSN_7ScaleInE0ELSP_0EEEEEENS4_6LayoutINS5_IJSB_SB_SB_EEENS5_IJNSA_ILi0EEESU_SU_EEEEENS5_IJNS4_10UnderscoreESX_SX_EEEEENS4_23SM90_TMA_LOAD_MULTICASTENS4_14ComposedLayoutINS4_7SwizzleILi3ELi4ELi3EEENS4_18smem_ptr_flag_bitsILi32EEENSS_INS5_IJNSA_ILi8EEENSA_ILi32EEEEEENS5_IJS17_SB_EEEEEEEvNS4_8identityENS4_13SM90_TMA_LOADES1B_vS1C_EENS_8epilogue10collective18CollectiveEpilogueINS1F_23Sm100TmaWarpSpecializedILi4ELi2ELi16ELb1ELb0EEEJSH_NS5_IJNSS_ISF_SB_EENSS_IS17_SB_EEEEESI_SJ_SI_SJ_NS1F_6fusion15FusionCallbacksIS1J_NS1N_17LinearCombinationISI_fSI_fLNS_15FloatRoundStyleE2EEESH_S1M_JEEENS4_5SM1004TMEM4LOAD26SM100_TMEM_LOAD_16dp128b8xES1D_S1B_NS4_17SM75_U32x4_LDSM_NENS4_14SM90_TMA_STOREES1B_NS4_17SM90_U32x4_STSM_NENS4_39AutoVectorizingCopyWithAssumedAlignmentILi128EEEEEEvvEEEEvNT_6ParamsE,@"STO_CUDA_ENTRY STV_DEFAULT"
_ZN7cutlass13device_kernelINS_4gemm6kernel13GemmUniversalIN4cute5tupleIJiiiiEEENS1_10collective13CollectiveMmaINS1_35MainloopSm100TmaUmmaWarpSpecializedILi2ELi2ELi4ENS5_IJNS4_1CILi1EEENSA_ILi4EEESB_EEEEENS5_IJNSA_ILi64EEENSA_ILi256EEESF_EEENS_10tfloat32_tENS5_IJlSB_lEEESI_SJ_NS4_8TiledMMAINS4_8MMA_AtomIJNS4_17SM100_MMA_TF32_SSISI_SI_fLi64ELi256ELNS4_4UMMA5MajorE0ELSO_0ELNSN_7ScaleInE0ELSP_0EEEEEENS4_6LayoutINS5_IJSB_SB_SB_EEENS5_IJNSA_ILi0EEESU_SU_EEEEENS5_IJNS4_10UnderscoreESX_SX_EEEEENS4_23SM90_TMA_LOAD_MULTICASTENS4_14ComposedLayoutINS4_7SwizzleILi3ELi4ELi3EEENS4_18smem_ptr_flag_bitsILi32EEENSS_INS5_IJNSA_ILi8EEENSA_ILi32EEEEEENS5_IJS17_SB_EEEEEEEvNS4_8identityENS4_13SM90_TMA_LOADES1B_vS1C_EENS_8epilogue10collective18CollectiveEpilogueINS1F_23Sm100TmaWarpSpecializedILi4ELi2ELi16ELb1ELb0EEEJSH_NS5_IJNSS_ISF_SB_EENSS_IS17_SB_EEEEESI_SJ_SI_SJ_NS1F_6fusion15FusionCallbacksIS1J_NS1N_17LinearCombinationISI_fSI_fLNS_15FloatRoundStyleE2EEESH_S1M_JEEENS4_5SM1004TMEM4LOAD26SM100_TMEM_LOAD_16dp128b8xES1D_S1B_NS4_17SM75_U32x4_LDSM_NENS4_14SM90_TMA_STOREES1B_NS4_17SM90_U32x4_STSM_NENS4_39AutoVectorizingCopyWithAssumedAlignmentILi128EEEEEEvvEEEEvNT_6ParamsE:
[----:B------:R-:W1:Y:S01]  /*0000*/  LDC R1, c[0x0][0x37c] ;  /* 0x0000df00ff017b82 */ /* 0x000e620000000800 */
[----:B------:R-:W2:Y:S01]  /*0010*/  S2R R69, SR_TID.X ;  /* 0x0000000000457919 */ /* 0x000ea20000002100 */
[----:B------:R-:W3:Y:S01]  /*0020*/  LDCU.64 UR8, c[0x0][0x890] ;  /* 0x00011200ff0877ac */ /* 0x000ee20008000a00 */
[----:B------:R-:W-:Y:S02]  /*0030*/  PRMT R57, RZ, 0x7610, R57 ;  /* 0x00007610ff397816 */ /* 0x000fe40000000039 */
[----:B------:R-:W-:Y:S01]  /*0040*/  ELECT P3, URZ, PT ;  /* 0x0000000000ff782f */ /* 0x000fe20003860000 */
[----:B---3--:R-:W-:-:S04]  /*0050*/  UISETP.NE.U32.AND UP0, UPT, UR8, URZ, UPT ;  /* 0x000000ff0800728c */ /* 0x008fc8000bf05070 */
[----:B------:R-:W-:Y:S01]  /*0060*/  UISETP.NE.AND.EX UP0, UPT, UR9, URZ, UPT, UP0 ;  /* 0x000000ff0900728c */ /* 0x000fe2000bf05300 */
[----:B--2---:R-:W-:-:S05]  /*0070*/  SHF.R.U32.HI R58, RZ, 0x5, R69 ;  /* 0x00000005ff3a7819 */ /* 0x004fca0000011645 */
[----:B------:R-:W2:Y:S02]  /*0080*/  SHFL.IDX PT, R0, R58, RZ, 0x1f ;  /* 0x00001fff3a007589 */ /* 0x000ea400000e0000 */
[----:B--2---:R-:W-:Y:S01]  /*0090*/  R2UR UR17, R0 ;  /* 0x00000000001172ca */ /* 0x004fe200000e0000 */
[----:B-1----:R-:W-:-:S14]  /*00a0*/  BRA.U UP0, `(.L_x_0) ;  /* 0x0000000100307547 */ /* 0x002fdc000b800000 */
[----:B------:R-:W1:Y:S02]  /*00b0*/  LDCU.64 UR4, c[0x0][0x888] ;  /* 0x00011100ff0477ac */ /* 0x000e640008000a00 */
[----:B-1----:R-:W-:-:S04]  /*00c0*/  UISETP.NE.U32.AND UP0, UPT, UR4, URZ, UPT ;  /* 0x000000ff0400728c */ /* 0x002fc8000bf05070 */
[----:B------:R-:W-:-:S09]  /*00d0*/  UISETP.NE.AND.EX UP0, UPT, UR5, URZ, UPT, UP0 ;  /* 0x000000ff0500728c */ /* 0x000fd2000bf05300 */
[----:B------:R-:W-:Y:S05]  /*00e0*/  BRA.U !UP0, `(.L_x_1) ;  /* 0x0000000108147547 */ /* 0x000fea000b800000 */
[----:B------:R-:W1:Y:S01]  /*00f0*/  LDC.64 R2, c[0x0][0x888] ;  /* 0x00022200ff027b82 */ /* 0x000e620000000a00 */
[----:B------:R-:W1:Y:S02]  /*0100*/  LDCU.64 UR4, c[0x0][0x358] ;  /* 0x00006b00ff0477ac */ /* 0x000e640008000a00 */
[----:B-1----:R1:W5:Y:S01]  /*0110*/  LDG.E R27, desc[UR4][R2.64] ;  /* 0x00000004021b7981 */ /* 0x002362000c1e1900 */
[----:B------:R-:W-:Y:S01]  /*0120*/  HFMA2 R57, -RZ, RZ, 0, 5.9604644775390625e-08 ;  /* 0x00000001ff397431 */ /* 0x000fe200000001ff */
[----:B------:R-:W-:Y:S05]  /*0130*/  BRA `(.L_x_0) ;  /* 0x00000000000c7947 */ /* 0x000fea0003800000 */
.L_x_1:
[----:B------:R-:W1:Y:S01]  /*0140*/  LDCU UR4, c[0x0][0x880] ;  /* 0x00011000ff0477ac */ /* 0x000e620008000800 */
[----:B------:R-:W-:Y:S01]  /*0150*/  HFMA2 R57, -RZ, RZ, 0, 5.9604644775390625e-08 ;  /* 0x00000001ff397431 */ /* 0x000fe200000001ff */
[----:B-1----:R-:W-:-:S07]  /*0160*/  MOV R27, UR4 ;  /* 0x00000004001b7c02 */ /* 0x002fce0008000f00 */
.L_x_0:
[----:B------:R-:W2:Y:S02]  /*0170*/  LDCU.64 UR4, c[0x0][0x8b0] ;  /* 0x00011600ff0477ac */ /* 0x000ea40008000a00 */
[----:B--2---:R-:W-:-:S04]  /*0180*/  UISETP.NE.U32.AND UP0, UPT, UR4, URZ, UPT ;  /* 0x000000ff0400728c */ /* 0x004fc8000bf05070 */
[----:B------:R-:W-:-:S09]  /*0190*/  UISETP.NE.AND.EX UP0, UPT, UR5, URZ, UPT, UP0 ;  /* 0x000000ff0500728c */ /* 0x000fd2000bf05300 */
[----:B------:R-:W-:Y:S05]  /*01a0*/  BRA.U UP0, `(.L_x_2) ;  /* 0x0000000100287547 */ /* 0x000fea000b800000 */
[----:B------:R-:W2:Y:S02]  /*01b0*/  LDCU.64 UR4, c[0x0][0x8a8] ;  /* 0x00011500ff0477ac */ /* 0x000ea40008000a00 */
[----:B--2---:R-:W-:-:S04]  /*01c0*/  UISETP.NE.U32.AND UP0, UPT, UR4, URZ, UPT ;  /* 0x000000ff0400728c */ /* 0x004fc8000bf05070 */
[----:B------:R-:W-:-:S09]  /*01d0*/  UISETP.NE.AND.EX UP0, UPT, UR5, URZ, UPT, UP0 ;  /* 0x000000ff0500728c */ /* 0x000fd2000bf05300 */
[----:B------:R-:W-:Y:S05]  /*01e0*/  BRA.U !UP0, `(.L_x_3) ;  /* 0x0000000108107547 */ /* 0x000fea000b800000 */
[----:B------:R-:W2:Y:S01]  /*01f0*/  LDC.64 R24, c[0x0][0x8a8] ;  /* 0x00022a00ff187b82 */ /* 0x000ea20000000a00 */
[----:B------:R-:W2:Y:S02]  /*0200*/  LDCU.64 UR4, c[0x0][0x358] ;  /* 0x00006b00ff0477ac */ /* 0x000ea40008000a00 */
[----:B--2---:R2:W5:Y:S01]  /*0210*/  LDG.E R24, desc[UR4][R24.64] ;  /* 0x0000000418187981 */ /* 0x004562000c1e1900 */
[----:B------:R-:W-:Y:S05]  /*0220*/  BRA `(.L_x_2) ;  /* 0x0000000000087947 */ /* 0x000fea0003800000 */
.L_x_3:
[----:B------:R-:W2:Y:S02]  /*0230*/  LDCU UR4, c[0x0][0x8a0] ;  /* 0x00011400ff0477ac */ /* 0x000ea40008000800 */
[----:B--2---:R-:W-:Y:S02]  /*0240*/  MOV R24, UR4 ;  /* 0x0000000400187c02 */ /* 0x004fe40008000f00 */
.L_x_2:
[----:B------:R-:W-:Y:S01]  /*0250*/  IMAD.U32 R0, RZ, RZ, UR17 ;  /* 0x00000011ff007e24 */ /* 0x000fe2000f8e00ff */
[----:B------:R-:W-:Y:S04]  /*0260*/  BSSY.RECONVERGENT B0, `(.L_x_4) ;  /* 0x000000c000007945 */ /* 0x000fe80003800200 */
[C---:B------:R-:W-:Y:S02]  /*0270*/  ISETP.NE.OR P1, PT, R0.reuse, 0x1, !P3 ;  /* 0x000000010000780c */ /* 0x040fe40005f25670 */
[----:B------:R-:W-:-:S11]  /*0280*/  ISETP.NE.OR P0, PT, R0, 0x3, !P3 ;  /* 0x000000030000780c */ /* 0x000fd60005f05670 */
[----:B------:R-:W-:Y:S05]  /*0290*/  @P1 BRA `(.L_x_5) ;  /* 0x0000000000201947 */ /* 0x000fea0003800000 */
[----:B------:R-:W3:Y:S02]  /*02a0*/  LDCU.64 UR4, c[0x0][0x348] ;  /* 0x00006900ff0477ac */ /* 0x000ee40008000a00 */
[----:B---3--:R-:W-:Y:S02]  /*02b0*/  UIADD3 UR6, UP1, UPT, UR4, 0x80, URZ ;  /* 0x0000008004067890 */ /* 0x008fe4000ff3e0ff */
[----:B------:R-:W-:Y:S02]  /*02c0*/  UIADD3 UR4, UP0, UPT, UR4, 0x180, URZ ;  /* 0x0000018004047890 */ /* 0x000fe4000ff1e0ff */
[----:B------:R-:W-:Y:S02]  /*02d0*/  UIADD3.X UR7, UPT, UPT, URZ, UR5, URZ, UP1, !UPT ;  /* 0x00000005ff077290 */ /* 0x000fe40008ffe4ff */
[----:B------:R-:W-:-:S07]  /*02e0*/  UIADD3.X UR5, UPT, UPT, URZ, UR5, URZ, UP0, !UPT ;  /* 0x00000005ff057290 */ /* 0x000fce00087fe4ff */
[----:B------:R3:W-:Y:S02]  /*02f0*/  UTMACCTL.PF [UR6] ;  /* 0x00000000060079b9 */ /* 0x0007e40008040000 */
[----:B------:R3:W-:Y:S02]  /*0300*/  UTMACCTL.PF [UR4] ;  /* 0x00000000040079b9 */ /* 0x0007e40008040000 */
[----:B---3--:R-:W-:Y:S01]  /*0310*/  NOP ;  /* 0x0000000000007918 */ /* 0x008fe20000000000 */
.L_x_5:
[----:B------:R-:W-:Y:S05]  /*0320*/  BSYNC.RECONVERGENT B0 ;  /* 0x0000000000007941 */ /* 0x000fea0003800200 */
.L_x_4:
[----:B------:R-:W-:Y:S04]  /*0330*/  BSSY.RECONVERGENT B0, `(.L_x_6) ;  /* 0x000000a000007945 */ /* 0x000fe80003800200 */
        /* <DEDUP_REMOVED lines=9> */
.L_x_7:
[----:B------:R-:W-:Y:S05]  /*03d0*/  BSYNC.RECONVERGENT B0 ;  /* 0x0000000000007941 */ /* 0x000fea0003800200 */
.L_x_6:
[----:B------:R-:W3:Y:S01]  /*03e0*/  LDCU.64 UR4, c[0x0][0x888] ;  /* 0x00011100ff0477ac */ /* 0x000ee20008000a00 */
[----:B------:R-:W-:Y:S02]  /*03f0*/  UISETP.EQ.U32.AND UP1, UPT, UR8, URZ, UPT ;  /* 0x000000ff0800728c */ /* 0x000fe4000bf22070 */
[----:B------:R-:W-:Y:S02]  /*0400*/  UPLOP3.LUT UP3, UPT, UPT, UPT, UPT, 0x80, 0x8 ;  /* 0x000000000008789c */ /* 0x000fe40003f6f070 */
[----:B---3--:R-:W-:-:S04]  /*0410*/  UISETP.NE.U32.AND UP0, UPT, UR4, URZ, UPT ;  /* 0x000000ff0400728c */ /* 0x008fc8000bf05070 */
[----:B------:R-:W-:-:S04]  /*0420*/  UISETP.NE.AND.EX UP0, UPT, UR5, URZ, UPT, UP0 ;  /* 0x000000ff0500728c */ /* 0x000fc8000bf05300 */
[----:B------:R-:W-:-:S04]  /*0430*/  UISETP.EQ.OR.EX UP2, UPT, UR9, URZ, !UP0, UP1 ;  /* 0x000000ff0900728c */ /* 0x000fc8000c742710 */
[----:B------:R-:W-:-:S06]  /*0440*/  UP2UR UR4, UPR, URZ, 0x4 ;  /* 0x00000004ff047883 */ /* 0x000fcc0008000000 */
[----:B------:R-:W-:Y:S01]  /*0450*/  MOV R61, UR4 ;  /* 0x00000004003d7c02 */ /* 0x000fe20008000f00 */
[----:B------:R-:W-:Y:S06]  /*0460*/  BRA.U !UP2, `(.L_x_8) ;  /* 0x000000010a207547 */ /* 0x000fec000b800000 */
[----:B------:R-:W-:Y:S01]  /*0470*/  UISETP.NE.U32.AND UP1, UPT, UR8, URZ, UPT ;  /* 0x000000ff0800728c */ /* 0x000fe2000bf25070 */
[----:B-----5:R-:W-:Y:S01]  /*0480*/  FSETP.NEU.AND P0, PT, R27, RZ, PT ;  /* 0x000000ff1b00720b */ /* 0x020fe20003f0d000 */
[----:B------:R-:W-:Y:S02]  /*0490*/  USEL UR4, URZ, 0xffffffff, UP0 ;  /* 0xffffffffff047887 */ /* 0x000fe40008000000 */
[----:B------:R-:W-:-:S10]  /*04a0*/  UISETP.NE.AND.EX UP1, UPT, UR9, URZ, UPT, UP1 ;  /* 0x000000ff0900728c */ /* 0x000fd4000bf25310 */
[----:B------:R-:W-:Y:S01]  /*04b0*/  VOTEU.ANY UP0, P0 ;  /* 0x0000000000ff7886 */ /* 0x000fe20000000100 */
[----:B------:R-:W-:-:S04]  /*04c0*/  @!UP1 USEL UR4, URZ, 0xffffffff, UP0 ;  /* 0xffffffffff049887 */ /* 0x000fc80008000000 */
[----:B------:R-:W-:-:S04]  /*04d0*/  ULOP3.LUT UR4, UR4, 0x1, URZ, 0xc0, !UPT ;  /* 0x0000000104047892 */ /* 0x000fc8000f8ec0ff */
[----:B------:R-:W-:-:S11]  /*04e0*/  UISETP.NE.U32.AND UP3, UPT, UR4, 0x1, UPT ;  /* 0x000000010400788c */ /* 0x000fd6000bf65070 */
.L_x_8:
[----:B-1----:R-:W1:Y:S01]  /*04f0*/  SHFL.IDX PT, R2, R58, RZ, 0x1f ;  /* 0x00001fff3a027589 */ /* 0x002e6200000e0000 */
[----:B------:R-:W-:-:S04]  /*0500*/  UISETP.NE.AND UP0, UPT, UR17, 0x2, UPT ;  /* 0x000000021100788c */ /* 0x000fc8000bf05270 */
[----:B------:R-:W-:Y:S01]  /*0510*/  USEL UR46, URZ, 0x1, UP0 ;  /* 0x00000001ff2e7887 */ /* 0x000fe20008000000 */
[----:B-1----:R-:W-:-:S13]  /*0520*/  ISETP.NE.AND P0, PT, R2, RZ, PT ;  /* 0x000000ff0200720c */ /* 0x002fda0003f05270 */
[----:B------:R-:W-:Y:S05]  /*0530*/  @P0 BRA `(.L_x_9) ;  /* 0x0000000000480947 */ /* 0x000fea0003800000 */
[----:B------:R-:W1:Y:S01]  /*0540*/  S2UR UR4, SR_CgaCtaId ;  /* 0x00000000000479c3 */ /* 0x000e620000008800 */
[----:B------:R-:W-:Y:S01]  /*0550*/  UMOV UR5, 0x400 ;  /* 0x0000040000057882 */ /* 0x000fe20000000000 */
[----:B------:R-:W-:Y:S01]  /*0560*/  UMOV UR8, 0x1 ;  /* 0x0000000100087882 */ /* 0x000fe20000000000 */
[----:B------:R-:W-:Y:S01]  /*0570*/  UMOV UR6, 0x4 ;  /* 0x0000000400067882 */ /* 0x000fe20000000000 */
[----:B------:R-:W-:-:S04]  /*0580*/  UIADD3 UR8, UPT, UPT, -UR8, 0x100000, URZ ;  /* 0x0010000008087890 */ /* 0x000fc8000fffe1ff */
[----:B------:R-:W-:Y:S02]  /*0590*/  USHF.L.U32 UR9, UR8, 0xb, URZ ;  /* 0x0000000b08097899 */ /* 0x000fe400080006ff */
[----:B------:R-:W-:Y:S02]  /*05a0*/  USHF.L.U32 UR8, UR8, 0x1, URZ ;  /* 0x0000000108087899 */ /* 0x000fe400080006ff */
[----:B------:R-:W-:-:S04]  /*05b0*/  UIADD3 UR6, UPT, UPT, -UR6, 0x100000, URZ ;  /* 0x0010000006067890 */ /* 0x000fc8000fffe1ff */
[----:B------:R-:W-:Y:S02]  /*05c0*/  USHF.L.U32 UR7, UR6, 0xb, URZ ;  /* 0x0000000b06077899 */ /* 0x000fe400080006ff */
[----:B------:R-:W-:Y:S01]  /*05d0*/  USHF.L.U32 UR6, UR6, 0x1, URZ ;  /* 0x0000000106067899 */ /* 0x000fe200080006ff */
[----:B------:R-:W-:Y:S01]  /*05e0*/  ELECT P0, URZ, PT ;  /* 0x0000000000ff782f */ /* 0x000fe20003800000 */
[----:B-1----:R-:W-:Y:S01]  /*05f0*/  ULEA UR4, UR4, UR5, 0x18 ;  /* 0x0000000504047291 */ /* 0x002fe2000f8ec0ff */
[----:B------:R-:W1:Y:S11]  /*0600*/  FENCE.VIEW.ASYNC.S ;  /* 0x00000000000073c6 */ /* 0x000e760000000000 */
[----:B-1----:R1:W3:Y:S01]  /*0610*/  SYNCS.EXCH.64 URZ, [UR4], UR8 ;  /* 0x0000000804ff75b2 */ /* 0x0022e20008000100 */
[----:B------:R1:W4:Y:S01]  /*0620*/  SYNCS.EXCH.64 URZ, [UR4+0x10], UR6 ;  /* 0x0000100604ff75b2 */ /* 0x0003220008000100 */
[----:B------:R1:W1:Y:S01]  /*0630*/  SYNCS.EXCH.64 URZ, [UR4+0x8], UR8 ;  /* 0x0000080804ff75b2 */ /* 0x0002620008000100 */
[----:B------:R1:W1:Y:S01]  /*0640*/  SYNCS.EXCH.64 URZ, [UR4+0x18], UR6 ;  /* 0x0000180604ff75b2 */ /* 0x0002620008000100 */
[----:B------:R-:W-:Y:S01]  /*0650*/  NOP ;  /* 0x0000000000007918 */ /* 0x000fe20000000000 */
.L_x_9:
[----:B------:R-:W2:Y:S01]  /*0660*/  SHFL.IDX PT, R2, R58, RZ, 0x1f ;  /* 0x00001fff3a027589 */ /* 0x000ea200000e0000 */
[----:B------:R-:W-:Y:S01]  /*0670*/  NOP ;  /* 0x0000000000007918 */ /* 0x000fe20000000000 */
[----:B--2---:R-:W-:-:S13]  /*0680*/  ISETP.NE.AND P0, PT, R2, 0x1, PT ;  /* 0x000000010200780c */ /* 0x004fda0003f05270 */
[----:B------:R-:W-:Y:S05]  /*0690*/  @P0 BRA `(.L_x_10) ;  /* 0x0000000000580947 */ /* 0x000fea0003800000 */
[----:B-1----:R-:W1:Y:S01]  /*06a0*/  S2UR UR4, SR_CgaCtaId ;  /* 0x00000000000479c3 */ /* 0x002e620000008800 */
        /* <DEDUP_REMOVED lines=12> */
[----:B-1----:R2:W1:Y:S01]  /*0770*/  SYNCS.EXCH.64 URZ, [UR4+0x20], UR8 ;  /* 0x0000200804ff75b2 */ /* 0x0024620008000100 */
[----:B------:R2:W1:Y:S01]  /*0780*/  SYNCS.EXCH.64 URZ, [UR4+0x40], UR6 ;  /* 0x0000400604ff75b2 */ /* 0x0004620008000100 */
[----:B------:R2:W1:Y:S01]  /*0790*/  SYNCS.EXCH.64 URZ, [UR4+0x28], UR8 ;  /* 0x0000280804ff75b2 */ /* 0x0004620008000100 */
[----:B------:R2:W1:Y:S01]  /*07a0*/  SYNCS.EXCH.64 URZ, [UR4+0x48], UR6 ;  /* 0x0000480604ff75b2 */ /* 0x0004620008000100 */
[----:B------:R2:W1:Y:S01]  /*07b0*/  SYNCS.EXCH.64 URZ, [UR4+0x30], UR8 ;  /* 0x0000300804ff75b2 */ /* 0x0004620008000100 */
[----:B------:R2:W1:Y:S01]  /*07c0*/  SYNCS.EXCH.64 URZ, [UR4+0x50], UR6 ;  /* 0x0000500604ff75b2 */ /* 0x0004620008000100 */
[----:B------:R2:W1:Y:S01]  /*07d0*/  SYNCS.EXCH.64 URZ, [UR4+0x38], UR8 ;  /* 0x0000380804ff75b2 */ /* 0x0004620008000100 */
[----:B------:R2:W1:Y:S02]  /*07e0*/  SYNCS.EXCH.64 URZ, [UR4+0x58], UR6 ;  /* 0x0000580604ff75b2 */ /* 0x0004640008000100 */
[----:B--2---:R-:W-:Y:S01]  /*07f0*/  NOP ;  /* 0x0000000000007918 */ /* 0x004fe20000000000 */
.L_x_10:
[----:B------:R-:W2:Y:S01]  /*0800*/  SHFL.IDX PT, R2, R58, RZ, 0x1f ;  /* 0x00001fff3a027589 */ /* 0x000ea200000e0000 */
[----:B------:R-:W-:Y:S01]  /*0810*/  NOP ;  /* 0x0000000000007918 */ /* 0x000fe20000000000 */
[----:B--2---:R-:W-:-:S13]  /*0820*/  ISETP.NE.AND P0, PT, R2, 0x3, PT ;  /* 0x000000030200780c */ /* 0x004fda0003f05270 */
[----:B------:R-:W-:Y:S05]  /*0830*/  @P0 BRA `(.L_x_11) ;  /* 0x0000000000300947 */ /* 0x000fea0003800000 */
[----:B-1----:R-:W1:Y:S01]  /*0840*/  S2UR UR4, SR_CgaCtaId ;  /* 0x00000000000479c3 */ /* 0x002e620000008800 */
[----:B------:R-:W-:Y:S01]  /*0850*/  UMOV UR6, 0x400 ;  /* 0x0000040000067882 */ /* 0x000fe20000000000 */
[----:B------:R-:W-:Y:S01]  /*0860*/  UMOV UR5, 0x20 ;  /* 0x0000002000057882 */ /* 0x000fe20000000000 */
[----:B------:R-:W-:Y:S01]  /*0870*/  ELECT P0, URZ, PT ;  /* 0x0000000000ff782f */ /* 0x000fe20003800000 */
[----:B-1----:R-:W-:Y:S02]  /*0880*/  ULEA UR6, UR4, UR6, 0x18 ;  /* 0x0000000604067291 */ /* 0x002fe4000f8ec0ff */
[----:B------:R-:W-:-:S04]  /*0890*/  UIADD3 UR4, UPT, UPT, -UR5, 0x100000, URZ ;  /* 0x0010000005047890 */ /* 0x000fc8000fffe1ff */
[----:B------:R-:W-:Y:S02]  /*08a0*/  USHF.L.U32 UR5, UR4, 0xb, URZ ;  /* 0x0000000b04057899 */ /* 0x000fe400080006ff */
[----:B------:R-:W-:Y:S01]  /*08b0*/  USHF.L.U32 UR4, UR4, 0x1, URZ ;  /* 0x0000000104047899 */ /* 0x000fe200080006ff */
[----:B------:R-:W1:Y:S11]  /*08c0*/  FENCE.VIEW.ASYNC.S ;  /* 0x00000000000073c6 */ /* 0x000e760000000000 */
[----:B-1----:R2:W1:Y:S01]  /*08d0*/  SYNCS.EXCH.64 URZ, [UR6+0x60], UR4 ;  /* 0x0000600406ff75b2 */ /* 0x0024620008000100 */
[----:B------:R2:W1:Y:S02]  /*08e0*/  SYNCS.EXCH.64 URZ, [UR6+0x68], UR4 ;  /* 0x0000680406ff75b2 */ /* 0x0004640008000100 */
[----:B--2---:R-:W-:Y:S01]  /*08f0*/  NOP ;  /* 0x0000000000007918 */ /* 0x004fe20000000000 */
.L_x_11:
[----:B------:R-:W2:Y:S01]  /*0900*/  SHFL.IDX PT, R2, R58, RZ, 0x1f ;  /* 0x00001fff3a027589 */ /* 0x000ea200000e0000 */
[----:B------:R-:W-:Y:S01]  /*0910*/  NOP ;  /* 0x0000000000007918 */ /* 0x000fe20000000000 */
[----:B--2---:R-:W-:-:S13]  /*0920*/  ISETP.NE.AND P0, PT, R2, 0x4, PT ;  /* 0x000000040200780c */ /* 0x004fda0003f05270 */
[----:B------:R-:W-:Y:S05]  /*0930*/  @P0 BRA `(.L_x_12) ;  /* 0x00000000004c0947 */ /* 0x000fea0003800000 */
[----:B-1----:R-:W1:Y:S01]  /*0940*/  S2UR UR6, SR_CgaCtaId ;  /* 0x00000000000679c3 */ /* 0x002e620000008800 */
[----:B------:R-:W-:Y:S01]  /*0950*/  UMOV UR4, 0x3a0 ;  /* 0x000003a000047882 */ /* 0x000fe20000000000 */
[----:B------:R-:W-:Y:S01]  /*0960*/  UMOV UR5, 0x400 ;  /* 0x0000040000057882 */ /* 0x000fe20000000000 */
[----:B------:R-:W-:Y:S01]  /*0970*/  USEL UR4, UR4, 0x320, UP3 ;  /* 0x0000032004047887 */ /* 0x000fe20009800000 */
[----:B------:R-:W-:Y:S01]  /*0980*/  UMOV UR8, 0x1 ;  /* 0x0000000100087882 */ /* 0x000fe20000000000 */
[----:B------:R-:W-:Y:S01]  /*0990*/  ELECT P0, URZ, PT ;  /* 0x0000000000ff782f */ /* 0x000fe20003800000 */
[----:B------:R-:W-:-:S04]  /*09a0*/  UIADD3 UR8, UPT, UPT, -UR8, 0x100000, URZ ;  /* 0x0010000008087890 */ /* 0x000fc8000fffe1ff */
[----:B------:R-:W-:Y:S02]  /*09b0*/  USHF.L.U32 UR9, UR8, 0xb, URZ ;  /* 0x0000000b08097899 */ /* 0x000fe400080006ff */
[----:B------:R-:W-:Y:S02]  /*09c0*/  USHF.L.U32 UR8, UR8, 0x1, URZ ;  /* 0x0000000108087899 */ /* 0x000fe400080006ff */
[----:B-1----:R-:W-:Y:S02]  /*09d0*/  ULEA UR6, UR6, UR5, 0x18 ;  /* 0x0000000506067291 */ /* 0x002fe4000f8ec0ff */
[----:B------:R-:W-:-:S04]  /*09e0*/  UIADD3 UR4, UPT, UPT, -UR4, 0x100000, URZ ;  /* 0x0010000004047890 */ /* 0x000fc8000fffe1ff */
[----:B------:R-:W-:Y:S02]  /*09f0*/  USHF.L.U32 UR5, UR4, 0xb, URZ ;  /* 0x0000000b04057899 */ /* 0x000fe400080006ff */
[----:B------:R-:W-:Y:S01]  /*0a00*/  USHF.L.U32 UR4, UR4, 0x1, URZ ;  /* 0x0000000104047899 */ /* 0x000fe200080006ff */
[----:B------:R-:W1:Y:S03]  /*0a10*/  FENCE.VIEW.ASYNC.S ;  /* 0x00000000000073c6 */ /* 0x000e660000000000 */
[----:B-1----:R2:W1:Y:S08]  /*0a20*/  SYNCS.EXCH.64 URZ, [UR6+0x70], UR8 ;  /* 0x0000700806ff75b2 */ /* 0x0024700008000100 */
[----:B------:R2:W1:Y:S01]  /*0a30*/  SYNCS.EXCH.64 URZ, [UR6+0x80], UR4 ;  /* 0x0000800406ff75b2 */ /* 0x0004620008000100 */
[----:B------:R2:W1:Y:S01]  /*0a40*/  SYNCS.EXCH.64 URZ, [UR6+0x78], UR8 ;  /* 0x0000780806ff75b2 */ /* 0x0004620008000100 */
[----:B------:R2:W1:Y:S02]  /*0a50*/  SYNCS.EXCH.64 URZ, [UR6+0x88], UR4 ;  /* 0x0000880406ff75b2 */ /* 0x0004640008000100 */
[----:B--2---:R-:W-:Y:S01]  /*0a60*/  NOP ;  /* 0x0000000000007918 */ /* 0x004fe20000000000 */
.L_x_12:
        /* <DEDUP_REMOVED lines=26> */
.L_x_13:
[----:B------:R-:W2:Y:S01]  /*0c10*/  SHFL.IDX PT, R2, R58, RZ, 0x1f ;  /* 0x00001fff3a027589 */ /* 0x000ea200000e0000 */
[----:B------:R-:W1:Y:S01]  /*0c20*/  S2UR UR52, SR_CgaCtaId ;  /* 0x00000000003479c3 */ /* 0x000e620000008800 */
[----:B------:R-:W-:Y:S01]  /*0c30*/  NOP ;  /* 0x0000000000007918 */ /* 0x000fe20000000000 */
[----:B--2---:R-:W-:-:S13]  /*0c40*/  ISETP.NE.AND P0, PT, R2, 0x3, PT ;  /* 0x000000030200780c */ /* 0x004fda0003f05270 */
[----:B-1----:R-:W-:Y:S05]  /*0c50*/  @P0 BRA `(.L_x_14) ;  /* 0x0000000000340947 */ /* 0x002fea0003800000 */
[----:B------:R-:W-:Y:S01]  /*0c60*/  UMOV UR4, 0x400 ;  /* 0x0000040000047882 */ /* 0x000fe20000000000 */
[----:B------:R-:W-:Y:S01]  /*0c70*/  UMOV UR6, 0x20 ;  /* 0x0000002000067882 */ /* 0x000fe20000000000 */
[----:B------:R-:W-:Y:S02]  /*0c80*/  ULEA UR4, UR52, UR4, 0x18 ;  /* 0x0000000434047291 */ /* 0x000fe4000f8ec0ff */
[----:B------:R-:W-:-:S04]  /*0c90*/  UIADD3 UR6, UPT, UPT, -UR6, 0x100000, URZ ;  /* 0x0010000006067890 */ /* 0x000fc8000fffe1ff */
[----:B------:R-:W-:Y:S02]  /*0ca0*/  USHF.L.U32 UR7, UR6, 0xb, URZ ;  /* 0x0000000b06077899 */ /* 0x000fe400080006ff */
[----:B------:R-:W-:Y:S01]  /*0cb0*/  USHF.L.U32 UR6, UR6, 0x1, URZ ;  /* 0x0000000106067899 */ /* 0x000fe200080006ff */
[----:B------:R-:W-:Y:S01]  /*0cc0*/  ELECT P0, URZ, PT ;  /* 0x0000000000ff782f */ /* 0x000fe20003800000 */
[----:B------:R-:W1:Y:S10]  /*0cd0*/  FENCE.VIEW.ASYNC.S ;  /* 0x00000000000073c6 */ /* 0x000e740000000000 */
[----:B-1----:R1:W2:Y:S01]  /*0ce0*/  SYNCS.EXCH.64 URZ, [UR4+0xd0], UR6 ;  /* 0x0000d00604ff75b2 */ /* 0x0022a20008000100 */
[----:B------:R1:W1:Y:S01]  /*0cf0*/  SYNCS.EXCH.64 URZ, [UR4+0xe0], UR6 ;  /* 0x0000e00604ff75b2 */ /* 0x0002620008000100 */
[----:B------:R1:W1:Y:S01]  /*0d00*/  SYNCS.EXCH.64 URZ, [UR4+0xd8], UR6 ;  /* 0x0000d80604ff75b2 */ /* 0x0002620008000100 */
[----:B------:R1:W1:Y:S01]  /*0d10*/  SYNCS.EXCH.64 URZ, [UR4+0xe8], UR6 ;  /* 0x0000e80604ff75b2 */ /* 0x0002620008000100 */
[----:B------:R-:W-:Y:S01]  /*0d20*/  NOP ;  /* 0x0000000000007918 */ /* 0x000fe20000000000 */
.L_x_14:
[----:B-1----:R-:W1:Y:S01]  /*0d30*/  LDCU UR4, c[0x0][0x36c] ;  /* 0x00006d80ff0477ac */ /* 0x002e620008000800 */
[----:B------:R-:W-:Y:S01]  /*0d40*/  ISETP.NE.OR P3, PT, R0, 0x2, !P3 ;  /* 0x000000020000780c */ /* 0x000fe20005f65670 */
[----:B------:R-:W-:Y:S01]  /*0d50*/  NOP ;  /* 0x0000000000007918 */ /* 0x000fe20000000000 */
[----:B------:R-:W-:Y:S01]  /*0d60*/  LOP3.LUT R0, R69, 0x1f, RZ, 0xc0, !PT ;  /* 0x0000001f45007812 */ /* 0x000fe200078ec0ff */
[----:B------:R-:W-:Y:S02]  /*0d70*/  UISETP.NE.AND UP4, UPT, UR17, URZ, UPT ;  /* 0x000000ff1100728c */ /* 0x000fe4000bf85270 */
[----:B-1----:R-:W-:-:S09]  /*0d80*/  UISETP.EQ.U32.AND UP5, UPT, UR4, 0x1, UPT ;  /* 0x000000010400788c */ /* 0x002fd2000bfa2070 */
[----:B------:R-:W-:Y:S05]  /*0d90*/  BRA.U !UP5, `(.L_x_15) ;  /* 0x000000010d087547 */ /* 0x000fea000b800000 */
[----:B--234-:R-:W-:Y:S01]  /*0da0*/  UCGABAR_ARV ;  /* 0x00000000000079c7 */ /* 0x01cfe20008000000 */
[----:B------:R-:W-:Y:S05]  /*0db0*/  BRA `(.L_x_16) ;  /* 0x0000000000047947 */ /* 0x000fea0003800000 */
.L_x_15:
[----:B--234-:R-:W-:Y:S01]  /*0dc0*/  NOP ;  /* 0x0000000000007918 */ /* 0x01cfe20000000000 */
.L_x_16:
[----:B------:R-:W1:Y:S01]  /*0dd0*/  S2UR UR8, SR_CTAID.X ;  /* 0x00000000000879c3 */ /* 0x000e620000002500 */
[----:B------:R-:W-:-:S05]  /*0de0*/  CS2R.32 R60, SR_CgaSize ;  /* 0x00000000003c7805 */ /* 0x000fca0000008a00 */
[----:B------:R-:W-:-:S05]  /*0df0*/  IMAD R60, R60, -0xa0, RZ ;  /* 0xffffff603c3c7824 */ /* 0x000fca00078e02ff */
[----:B------:R-:W-:-:S14]  /*0e00*/  R2UR UR5, R60 ;  /* 0x000000003c0572ca */ /* 0x000fdc00000e0000 */
[----:B------:R-:W2:Y:S01]  /*0e10*/  LDCU UR5, c[0x0][UR5+0x2b0] ;  /* 0x00005600050577ac */ /* 0x000ea20008000800 */
[----:B------:R-:W-:-:S05]  /*0e20*/  CS2R.32 R60, SR_CgaSize ;  /* 0x00000000003c7805 */ /* 0x000fca0000008a00 */
[----:B------:R-:W-:-:S05]  /*0e30*/  IMAD R60, R60, -0xa0, RZ ;  /* 0xffffff603c3c7824 */ /* 0x000fca00078e02ff */
[----:B------:R-:W-:-:S14]  /*0e40*/  R2UR UR4, R60 ;  /* 0x000000003c0472ca */ /* 0x000fdc00000e0000 */
[----:B------:R-:W3:Y:S01]  /*0e50*/  LDCU UR4, c[0x0][UR4+0x2b4] ;  /* 0x00005680040477ac */ /* 0x000ee20008000800 */
[----:B------:R-:W4:Y:S01]  /*0e60*/  S2UR UR7, SR_CTAID.Y ;  /* 0x00000000000779c3 */ /* 0x000f220000002600 */
[----:B------:R-:W-:-:S05]  /*0e70*/  CS2R.32 R60, SR_CgaSize ;  /* 0x00000000003c7805 */ /* 0x000fca0000008a00 */
[----:B------:R-:W-:-:S05]  /*0e80*/  IMAD R60, R60, -0xa0, RZ ;  /* 0xffffff603c3c7824 */ /* 0x000fca00078e02ff */
[----:B------:R-:W-:-:S14]  /*0e90*/  R2UR UR9, R60 ;  /* 0x000000003c0972ca */ /* 0x000fdc00000e0000 */
[----:B------:R-:W3:Y:S01]  /*0ea0*/  LDCU UR9, c[0x0][UR9+0x2a0] ;  /* 0x00005400090977ac */ /* 0x000ee20008000800 */
[----:B------:R-:W-:-:S05]  /*0eb0*/  CS2R.32 R60, SR_CgaSize ;  /* 0x00000000003c7805 */ /* 0x000fca0000008a00 */
[----:B------:R-:W-:-:S05]  /*0ec0*/  IMAD R60, R60, -0xa0, RZ ;  /* 0xffffff603c3c7824 */ /* 0x000fca00078e02ff */
[----:B------:R-:W-:-:S14]  /*0ed0*/  R2UR UR10, R60 ;  /* 0x000000003c0a72ca */ /* 0x000fdc00000e0000 */
[----:B------:R-:W3:Y:S01]  /*0ee0*/  LDCU UR10, c[0x0][UR10+0x2a4] ;  /* 0x000054800a0a77ac */ /* 0x000ee20008000800 */
[----:B------:R-:W3:Y:S01]  /*0ef0*/  S2UR UR36, SR_CTAID.Z ;  /* 0x00000000002479c3 */ /* 0x000ee20000002700 */
[----:B------:R-:W3:Y:S01]  /*0f00*/  LDCU UR21, c[0x0][0xb24] ;  /* 0x00016480ff1577ac */ /* 0x000ee20008000800 */
[----:B------:R-:W3:Y:S01]  /*0f10*/  LDCU UR45, c[0x0][0xb24] ;  /* 0x00016480ff2d77ac */ /* 0x000ee20008000800 */
[----:B-1----:R-:W-:Y:S01]  /*0f20*/  I2FP.F32.U32 R3, UR8 ;  /* 0x0000000800037c45 */ /* 0x002fe20008201000 */
[----:B------:R-:W1:Y:S04]  /*0f30*/  LDCU UR28, c[0x0][0xb30] ;  /* 0x00016600ff1c77ac */ /* 0x000e680008000800 */
[----:B--2---:R-:W-:Y:S01]  /*0f40*/  FMUL R3, R3, UR5 ;  /* 0x0000000503037c20 */ /* 0x004fe20008400000 */
[----:B------:R-:W-:Y:S01]  /*0f50*/  USHF.L.U32 UR26, UR52, 0x9, URZ ;  /* 0x00000009341a7899 */ /* 0x000fe200080006ff */
[----:B----4-:R-:W-:Y:S01]  /*0f60*/  I2FP.F32.U32 R2, UR7 ;  /* 0x0000000700027c45 */ /* 0x010fe20008201000 */
[----:B------:R-:W-:Y:S01]  /*0f70*/  UMOV UR16, UR8 ;  /* 0x0000000800107c82 */ /* 0x000fe20008000000 */
[----:B------:R-:W-:-:S02]  /*0f80*/  UMOV UR20, UR7 ;  /* 0x0000000700147c82 */ /* 0x000fc40008000000 */
[----:B------:R-:W2:Y:S01]  /*0f90*/  F2I.U32.TRUNC.NTZ R3, R3 ;  /* 0x0000000300037305 */ /* 0x000ea2000020f000 */
[----:B---3--:R-:W-:Y:S01]  /*0fa0*/  UISETP.GE.AND UP2, UPT, UR21, 0x1, UPT ;  /* 0x000000011500788c */ /* 0x008fe2000bf46270 */
[----:B------:R-:W-:-:S06]  /*0fb0*/  FMUL R2, R2, UR4 ;  /* 0x0000000402027c20 */ /* 0x000fcc0008400000 */
[----:B------:R-:W3:Y:S01]  /*0fc0*/  F2I.U32.TRUNC.NTZ R2, R2 ;  /* 0x0000000200027305 */ /* 0x000ee2000020f000 */
[----:B--2---:R-:W-:Y:S02]  /*0fd0*/  R2UR UR4, R3 ;  /* 0x00000000030472ca */ /* 0x004fe400000e0000 */
[----:B---3--:R-:W-:Y:S02]  /*0fe0*/  R2UR UR6, R2 ;  /* 0x00000000020672ca */ /* 0x008fe400000e0000 */
[----:B------:R-:W-:-:S09]  /*0ff0*/  PRMT R2, RZ, 0x7610, R2 ;  /* 0x00007610ff027816 */ /* 0x000fd20000000002 */
[----:B------:R-:W-:-:S04]  /*1000*/  UIADD3 UR5, UPT, UPT, -UR4, URZ, URZ ;  /* 0x000000ff04057290 */ /* 0x000fc8000fffe1ff */
[----:B------:R-:W-:Y:S02]  /*1010*/  UIMAD UR5, UR9, UR5, UR8 ;  /* 0x00000005090572a4 */ /* 0x000fe4000f8e0208 */
[----:B------:R-:W-:-:S04]  /*1020*/  UIADD3 UR4, UPT, UPT, -UR6, URZ, URZ ;  /* 0x000000ff06047290 */ /* 0x000fc8000fffe1ff */
[----:B------:R-:W-:Y:S01]  /*1030*/  IMAD.U32 R60, RZ, RZ, UR5 ;  /* 0x00000005ff3c7e24 */ /* 0x000fe2000f8e00ff */
[----:B------:R-:W-:-:S06]  /*1040*/  UIMAD UR4, UR10, UR4, UR7 ;  /* 0x000000040a0472a4 */ /* 0x000fcc000f8e0207 */
[----:B------:R-:W-:Y:S01]  /*1050*/  IMAD.U32 R59, RZ, RZ, UR4 ;  /* 0x00000004ff3b7e24 */ /* 0x000fe2000f8e00ff */
[----:B-1----:R-:W-:Y:S06]  /*1060*/  BRA.U UP4, `(.L_x_17) ;  /* 0x0000000104487547 */ /* 0x002fec000b800000 */
[----:B------:R-:W-:Y:S02]  /*1070*/  R2UR UR4, R59 ;  /* 0x000000003b0472ca */ /* 0x000fe400000e0000 */
[----:B------:R-:W-:-:S11]  /*1080*/  R2UR UR6, R60 ;  /* 0x000000003c0672ca */ /* 0x000fd600000e0000 */
[----:B------:R-:W-:Y:S02]  /*1090*/  UISETP.NE.AND UP0, UPT, UR4, URZ, UPT ;  /* 0x000000ff0400728c */ /* 0x000fe4000bf05270 */
[----:B------:R-:W-:Y:S02]  /*10a0*/  UISETP.NE.AND UP1, UPT, UR4, 0x1, UPT ;  /* 0x000000010400788c */ /* 0x000fe4000bf25270 */
[----:B------:R-:W-:Y:S02]  /*10b0*/  UISETP.EQ.OR UP0, UPT, UR6, URZ, !UP0 ;  /* 0x000000ff0600728c */ /* 0x000fe4000c702670 */
[----:B------:R-:W-:Y:S02]  /*10c0*/  USEL UR5, URZ, 0x2, UP1 ;  /* 0x00000002ff057887 */ /* 0x000fe40008800000 */
[----:B------:R-:W-:Y:S02]  /*10d0*/  USEL UR8, URZ, 0x1, !UP0 ;  /* 0x00000001ff087887 */ /* 0x000fe4000c000000 */
[----:B------:R-:W-:-:S02]  /*10e0*/  UISETP.NE.AND UP0, UPT, UR4, 0x2, UPT ;  /* 0x000000020400788c */ /* 0x000fc4000bf05270 */
[----:B------:R-:W-:Y:S02]  /*10f0*/  UISETP.NE.AND UP1, UPT, UR4, 0x3, UPT ;  /* 0x000000030400788c */ /* 0x000fe4000bf25270 */
[----:B------:R-:W-:Y:S02]  /*1100*/  USEL UR4, URZ, 0x4, UP0 ;  /* 0x00000004ff047887 */ /* 0x000fe40008000000 */
[----:B------:R-:W-:Y:S02]  /*1110*/  UISETP.NE.AND UP0, UPT, UR6, URZ, UPT ;  /* 0x000000ff0600728c */ /* 0x000fe4000bf05270 */
[----:B------:R-:W-:Y:S02]  /*1120*/  USEL UR6, URZ, 0x8, UP1 ;  /* 0x00000008ff067887 */ /* 0x000fe40008800000 */
[----:B------:R-:W-:Y:S02]  /*1130*/  USEL UR7, UR5, 0x2, UP0 ;  /* 0x0000000205077887 */ /* 0x000fe40008000000 */
[----:B------:R-:W-:-:S02]  /*1140*/  USEL UR4, UR4, 0x4, UP0 ;  /* 0x0000000404047887 */ /* 0x000fc40008000000 */
[----:B------:R-:W-:Y:S02]  /*1150*/  USEL UR5, UR6, 0x8, UP0 ;  /* 0x0000000806057887 */ /* 0x000fe40008000000 */
[----:B------:R-:W-:-:S04]  /*1160*/  UIADD3 UR4, UPT, UPT, UR4, UR7, UR8 ;  /* 0x0000000704047290 */ /* 0x000fc8000fffe008 */
[----:B------:R-:W-:-:S06]  /*1170*/  UIADD3 UR4, UPT, UPT, UR4, UR5, URZ ;  /* 0x0000000504047290 */ /* 0x000fcc000fffe0ff */
[----:B------:R-:W-:Y:S02]  /*1180*/  IMAD.U32 R2, RZ, RZ, UR4 ;  /* 0x00000004ff027e24 */ /* 0x000fe4000f8e00ff */
.L_x_17:
[----:B------:R-:W-:Y:S05]  /*1190*/  BRA.U !UP2, `(.L_x_18) ;  /* 0x000000010ad47547 */ /* 0x000fea000b800000 */
[----:B------:R-:W1:Y:S01]  /*11a0*/  LDCU.128 UR12, c[0x0][0xb10] ;  /* 0x00016200ff0c77ac */ /* 0x000e620008000c00 */
[----:B------:R-:W2:Y:S01]  /*11b0*/  LDCU UR6, c[0x0][0x370] ;  /* 0x00006e00ff0677ac */ /* 0x000ea20008000800 */
[----:B------:R-:W3:Y:S01]  /*11c0*/  LDCU UR5, c[0x0][0x374] ;  /* 0x00006e80ff0577ac */ /* 0x000ee20008000800 */
[----:B------:R-:W4:Y:S01]  /*11d0*/  LDCU UR27, c[0x0][0xb0c] ;  /* 0x00016180ff1b77ac */ /* 0x000f220008000800 */
[----:B------:R-:W4:Y:S01]  /*11e0*/  LDCU UR4, c[0x0][0xb20] ;  /* 0x00016400ff0477ac */ /* 0x000f220008000800 */
[----:B------:R-:W4:Y:S01]  /*11f0*/  LDCU.64 UR8, c[0x0][0xb28] ;  /* 0x00016500ff0877ac */ /* 0x000f220008000a00 */
[----:B-1----:R-:W-:Y:S02]  /*1200*/  UISETP.NE.AND UP0, UPT, UR14, 0x1, UPT ;  /* 0x000000010e00788c */ /* 0x002fe4000bf05270 */
[----:B---3--:R-:W-:Y:S02]  /*1210*/  UIMAD.WIDE.U32 UR10, UR5, UR15, URZ ;  /* 0x0000000f050a72a5 */ /* 0x008fe4000f8e00ff */
[----:B--2---:R-:W-:-:S02]  /*1220*/  UIMAD.WIDE.U32 UR22, UR6, UR12, URZ ;  /* 0x0000000c061672a5 */ /* 0x004fc4000f8e00ff */
[----:B----4-:R-:W-:Y:S02]  /*1230*/  UISETP.NE.AND UP1, UPT, UR27, 0x1, UPT ;  /* 0x000000011b00788c */ /* 0x010fe4000bf25270 */
[----:B------:R-:W-:Y:S01]  /*1240*/  UISETP.NE.AND UP2, UPT, UR21, 0x1, UPT ;  /* 0x000000011500788c */ /* 0x000fe2000bf45270 */
[----:B------:R-:W-:Y:S02]  /*1250*/  UMOV UR10, UR11 ;  /* 0x0000000b000a7c82 */ /* 0x000fe40008000000 */
[----:B------:R-:W-:Y:S01]  /*1260*/  UMOV UR22, UR23 ;  /* 0x0000001700167c82 */ /* 0x000fe20008000000 */
[----:B------:R-:W-:Y:S02]  /*1270*/  @UP0 USHF.R.U32.HI UR5, URZ, UR4, UR10 ;  /* 0x00000004ff050299 */ /* 0x000fe4000801160a */
[----:B------:R-:W-:Y:S02]  /*1280*/  UIMAD.WIDE.U32 UR24, UR20, UR15, URZ ;  /* 0x0000000f141872a5 */ /* 0x000fe4000f8e00ff */
[----:B------:R-:W-:-:S02]  /*1290*/  UIMAD.WIDE.U32 UR10, UR5, UR8, URZ ;  /* 0x00000008050a72a5 */ /* 0x000fc4000f8e00ff */
[----:B------:R-:W-:Y:S02]  /*12a0*/  @UP1 USHF.R.U32.HI UR6, URZ, UR13, UR22 ;  /* 0x0000000dff061299 */ /* 0x000fe40008011616 */
[----:B------:R-:W-:Y:S02]  /*12b0*/  UIMAD.WIDE.U32 UR18, UR16, UR12, URZ ;  /* 0x0000000c101272a5 */ /* 0x000fe4000f8e00ff */
[----:B------:R-:W-:Y:S01]  /*12c0*/  UIMAD.WIDE.U32 UR22, UR6, UR8, URZ ;  /* 0x00000008061672a5 */ /* 0x000fe2000f8e00ff */
[----:B------:R-:W-:Y:S01]  /*12d0*/  UMOV UR24, UR25 ;  /* 0x0000001900187c82 */ /* 0x000fe20008000000 */
[----:B------:R-:W-:Y:S01]  /*12e0*/  UMOV UR10, UR11 ;  /* 0x0000000b000a7c82 */ /* 0x000fe20008000000 */
[----:B------:R-:W-:Y:S02]  /*12f0*/  USHF.R.U32.HI UR24, URZ, UR4, UR24 ;  /* 0x00000004ff187299 */ /* 0x000fe40008011618 */
[----:B------:R-:W-:Y:S02]  /*1300*/  @UP2 USHF.R.U32.HI UR5, URZ, UR9, UR10 ;  /* 0x00000009ff052299 */ /* 0x000fe4000801160a */
[----:B------:R-:W-:Y:S01]  /*1310*/  UMOV UR7, UR23 ;  /* 0x0000001700077c82 */ /* 0x000fe20008000000 */
[----:B------:R-:W-:Y:S01]  /*1320*/  UMOV UR18, UR19 ;  /* 0x0000001300127c82 */ /* 0x000fe20008000000 */
[----:B------:R-:W-:-:S02]  /*1330*/  @UP2 USHF.R.U32.HI UR6, URZ, UR9, UR7 ;  /* 0x00000009ff062299 */ /* 0x000fc40008011607 */
[----:B------:R-:W-:Y:S02]  /*1340*/  USHF.R.U32.HI UR13, URZ, UR13, UR18 ;  /* 0x0000000dff0d7299 */ /* 0x000fe40008011612 */
[----:B------:R-:W-:Y:S02]  /*1350*/  USEL UR4, UR20, UR24, !UP0 ;  /* 0x0000001814047287 */ /* 0x000fe4000c000000 */
[----:B------:R-:W-:Y:S02]  /*1360*/  UIMAD UR7, UR5, UR21, URZ ;  /* 0x00000015050772a4 */ /* 0x000fe4000f8e02ff */
[----:B------:R-:W-:Y:S02]  /*1370*/  USEL UR5, UR16, UR13, !UP1 ;  /* 0x0000000d10057287 */ /* 0x000fe4000c800000 */
[----:B------:R-:W-:Y:S02]  /*1380*/  UIMAD UR12, UR6, UR21, URZ ;  /* 0x00000015060c72a4 */ /* 0x000fe4000f8e02ff */
[----:B------:R-:W-:-:S02]  /*1390*/  UISETP.GE.AND UP0, UPT, UR4, UR7, UPT ;  /* 0x000000070400728c */ /* 0x000fc4000bf06270 */
[----:B------:R-:W-:Y:S02]  /*13a0*/  UIMAD.WIDE.U32 UR10, UR4, UR8, URZ ;  /* 0x00000008040a72a5 */ /* 0x000fe4000f8e00ff */
[----:B------:R-:W-:Y:S02]  /*13b0*/  UISETP.GE.OR UP0, UPT, UR5, UR12, UP0 ;  /* 0x0000000c0500728c */ /* 0x000fe40008706670 */
[----:B------:R-:W-:Y:S02]  /*13c0*/  UIMAD.WIDE.U32 UR12, UR5, UR8, URZ ;  /* 0x00000008050c72a5 */ /* 0x000fe4000f8e00ff */
[----:B------:R-:W-:Y:S01]  /*13d0*/  UIADD3 UR10, UPT, UPT, -UR4, URZ, URZ ;  /* 0x000000ff040a7290 */ /* 0x000fe2000fffe1ff */
[----:B------:R-:W-:Y:S01]  /*13e0*/  UMOV UR8, UR11 ;  /* 0x0000000b00087c82 */ /* 0x000fe20008000000 */
[----:B------:R-:W-:Y:S02]  /*13f0*/  UIADD3 UR11, UPT, UPT, -UR5, URZ, URZ ;  /* 0x000000ff050b7290 */ /* 0x000fe4000fffe1ff */
[----:B------:R-:W-:-:S03]  /*1400*/  USHF.R.U32.HI UR8, URZ, UR9, UR8 ;  /* 0x00000009ff087299 */ /* 0x000fc60008011608 */
[----:B------:R-:W-:Y:S01]  /*1410*/  @!UP0 UMOV UR7, UR13 ;  /* 0x0000000d00078c82 */ /* 0x000fe20008000000 */
[----:B------:R-:W-:Y:S02]  /*1420*/  UIMAD UR20, UR14, UR10, UR20 ;  /* 0x0000000a0e1472a4 */ /* 0x000fe4000f8e0214 */
[----:B------:R-:W-:Y:S02]  /*1430*/  USEL UR8, UR4, UR8, !UP2 ;  /* 0x0000000804087287 */ /* 0x000fe4000d000000 */
[----:B------:R-:W-:Y:S02]  /*1440*/  @!UP0 USHF.R.U32.HI UR7, URZ, UR9, UR7 ;  /* 0x00000009ff078299 */ /* 0x000fe40008011607 */
[----:B------:R-:W-:Y:S02]  /*1450*/  UIADD3 UR9, UPT, UPT, -UR8, URZ, URZ ;  /* 0x000000ff08097290 */ /* 0x000fe4000fffe1ff */
[----:B------:R-:W-:Y:S02]  /*1460*/  @!UP0 USEL UR7, UR5, UR7, !UP2 ;  /* 0x0000000705078287 */ /* 0x000fe4000d000000 */
[----:B------:R-:W-:-:S02]  /*1470*/  UIMAD UR9, UR21, UR9, UR4 ;  /* 0x00000009150972a4 */ /* 0x000fc4000f8e0204 */
[----:B------:R-:W-:Y:S02]  /*1480*/  @!UP0 UIADD3 UR8, UPT, UPT, UR8, -UR7, URZ ;  /* 0x8000000708088290 */ /* 0x000fe4000fffe0ff */
[----:B------:R-:W-:Y:S02]  /*1490*/  @!UP0 UIMAD UR6, UR9, UR6, UR7 ;  /* 0x00000006090682a4 */ /* 0x000fe4000f8e0207 */
[----:B------:R-:W-:Y:S02]  /*14a0*/  @!UP0 UIMAD UR4, UR8, UR21, UR5 ;  /* 0x00000015080482a4 */ /* 0x000fe4000f8e0205 */
[----:B------:R-:W-:Y:S02]  /*14b0*/  UIMAD UR16, UR27, UR11, UR16 ;  /* 0x0000000b1b1072a4 */ /* 0x000fe4000f8e0210 */
[----:B------:R-:W-:Y:S01]  /*14c0*/  UIMAD UR20, UR4, UR14, UR20 ;  /* 0x0000000e041472a4 */ /* 0x000fe2000f8e0214 */
[----:B------:R-:W-:Y:S02]  /*14d0*/  @!UP0 UMOV UR5, UR6 ;  /* 0x0000000600058c82 */ /* 0x000fe40008000000 */
[----:B------:R-:W-:-:S12]  /*14e0*/  UIMAD UR16, UR5, UR27, UR16 ;  /* 0x0000001b051072a4 */ /* 0x000fd8000f8e0210 */
.L_x_18:
[----:B------:R-:W-:Y:S02]  /*14f0*/  UISETP.NE.AND UP0, UPT, UR28, 0x1, UPT ;  /* 0x000000011c00788c */ /* 0x000fe4000bf05270 */
[----:B------:R-:W-:Y:S02]  /*1500*/  UISETP.NE.AND UP1, UPT, UR17, 0x2, UPT ;  /* 0x000000021100788c */ /* 0x000fe4000bf25270 */
[----:B------:R-:W-:-:S05]  /*1510*/  ULOP3.LUT UR23, UR26, 0x600, URZ, 0xc0, !UPT ;  /* 0x000006001a177892 */ /* 0x000fca000f8ec0ff */
[----:B------:R-:W-:Y:S07]  /*1520*/  BRA.U UP0, `(.L_x_19) ;  /* 0x0000000100447547 */ /* 0x000fee000b800000 */
[----:B------:R-:W1:Y:S01]  /*1530*/  LDCU.128 UR8, c[0x0][0xb10] ;  /* 0x00016200ff0877ac */ /* 0x000e620008000c00 */
[----:B------:R-:W2:Y:S01]  /*1540*/  LDCU UR12, c[0x0][0xb0c] ;  /* 0x00016180ff0c77ac */ /* 0x000ea20008000800 */
[----:B------:R-:W3:Y:S01]  /*1550*/  LDCU UR13, c[0x0][0xb20] ;  /* 0x00016400ff0d77ac */ /* 0x000ee20008000800 */
[----:B-1----:R-:W-:Y:S02]  /*1560*/  UIMAD.WIDE.U32 UR6, UR16, UR8, URZ ;  /* 0x00000008100672a5 */ /* 0x002fe4000f8e00ff */
[----:B------:R-:W-:Y:S02]  /*1570*/  UIMAD.WIDE.U32 UR4, UR20, UR11, URZ ;  /* 0x0000000b140472a5 */ /* 0x000fe4000f8e00ff */
[----:B--2---:R-:W-:Y:S02]  /*1580*/  UISETP.NE.AND UP2, UPT, UR12, 0x1, UPT ;  /* 0x000000010c00788c */ /* 0x004fe4000bf45270 */
[----:B------:R-:W-:Y:S01]  /*1590*/  UISETP.NE.AND UP0, UPT, UR10, 0x1, UPT ;  /* 0x000000010a00788c */ /* 0x000fe2000bf05270 */
[----:B------:R-:W-:-:S02]  /*15a0*/  UMOV UR6, UR7 ;  /* 0x0000000700067c82 */ /* 0x000fc40008000000 */
[----:B------:R-:W-:Y:S01]  /*15b0*/  UMOV UR4, UR5 ;  /* 0x0000000500047c82 */ /* 0x000fe20008000000 */
[----:B------:R-:W-:Y:S02]  /*15c0*/  USHF.R.U32.HI UR6, URZ, UR9, UR6 ;  /* 0x00000009ff067299 */ /* 0x000fe40008011606 */
[----:B---3--:R-:W-:Y:S02]  /*15d0*/  USHF.R.U32.HI UR4, URZ, UR13, UR4 ;  /* 0x0000000dff047299 */ /* 0x008fe40008011604 */
[----:B------:R-:W-:Y:S02]  /*15e0*/  USEL UR5, UR16, UR6, !UP2 ;  /* 0x0000000610057287 */ /* 0x000fe4000d000000 */
[----:B------:R-:W-:-:S04]  /*15f0*/  USEL UR4, UR20, UR4, !UP0 ;  /* 0x0000000414047287 */ /* 0x000fc8000c000000 */
[----:B------:R-:W-:Y:S02]  /*1600*/  UIADD3 UR6, UPT, UPT, UR5, -UR4, URZ ;  /* 0x8000000405067290 */ /* 0x000fe4000fffe0ff */
[----:B------:R-:W-:Y:S02]  /*1610*/  UIADD3 UR4, UPT, UPT, -UR5, UR4, URZ ;  /* 0x0000000405047290 */ /* 0x000fe4000fffe1ff */
[----:B------:R-:W-:Y:S02]  /*1620*/  UIMAD UR20, UR6, UR10, UR20 ;  /* 0x0000000a061472a4 */ /* 0x000fe4000f8e0214 */
[----:B------:R-:W-:-:S12]  /*1630*/  UIMAD UR16, UR4, UR12, UR16 ;  /* 0x0000000c041072a4 */ /* 0x000fd8000f8e0210 */
.L_x_19:
[----:B------:R-:W-:Y:S05]  /*1640*/  BRA.U !UP5, `(.L_x_20) ;  /* 0x000000010d0c7547 */ /* 0x000fea000b800000 */
[----:B------:R-:W-:Y:S01]  /*1650*/  UCGABAR_WAIT ;  /* 0x0000000000007dc7 */ /* 0x000fe20008000000 */
[----:B------:R-:W-:Y:S01]  /*1660*/  CCTL.IVALL ;  /* 0x00000000ff00798f */ /* 0x000fe20002000000 */
[----:B------:R-:W-:Y:S05]  /*1670*/  BRA `(.L_x_21) ;  /* 0x0000000000047947 */ /* 0x000fea0003800000 */
.L_x_20:
[----:B------:R-:W-:Y:S06]  /*1680*/  BAR.SYNC.DEFER_BLOCKING 0x0 ;  /* 0x0000000000007b1d */ /* 0x000fec0000010000 */
.L_x_21:
[----:B------:R-:W-:Y:S05]  /*1690*/  BRA.U UP1, `(.L_x_22) ;  /* 0x0000001101dc7547 */ /* 0x000fea000b800000 */
[----:B------:R-:W1:Y:S01]  /*16a0*/  LDCU UR6, c[0x0][0x38c] ;  /* 0x00007180ff0677ac */ /* 0x000e620008000800 */
[----:B------:R-:W-:Y:S01]  /*16b0*/  PLOP3.LUT P1, PT, PT, PT, UP3, 0x80, 0x8 ;  /* 0x000000000008781c */ /* 0x000fe20003f2f038 */
[----:B------:R-:W-:Y:S01]  /*16c0*/  IMAD.MOV.U32 R12, RZ, RZ, 0x1 ;  /* 0x00000001ff0c7424 */ /* 0x000fe200078e00ff */
[----:B------:R-:W-:Y:S01]  /*16d0*/  ISETP.EQ.OR P2, PT, R0, RZ, P3 ;  /* 0x000000ff0000720c */ /* 0x000fe20001f42670 */
[----:B------:R-:W-:Y:S01]  /*16e0*/  UISETP.NE.AND UP1, UPT, UR17, URZ, UPT ;  /* 0x000000ff1100728c */ /* 0x000fe2000bf25270 */
[----:B------:R-:W-:Y:S02]  /*16f0*/  PLOP3.LUT P1, PT, P1, PT, PT, 0x8, 0x80 ;  /* 0x000000000080781c */ /* 0x000fe40000f2e170 */
[----:B------:R-:W-:Y:S01]  /*1700*/  CS2R R10, SRZ ;  /* 0x00000000000a7805 */ /* 0x000fe2000001ff00 */
[----:B------:R-:W-:Y:S01]  /*1710*/  IMAD.MOV.U32 R9, RZ, RZ, RZ ;  /* 0x000000ffff097224 */ /* 0x000fe200078e00ff */
[----:B------:R-:W2:Y:S01]  /*1720*/  LDCU UR42, c[0x0][0x370] ;  /* 0x00006e00ff2a77ac */ /* 0x000ea20008000800 */
[----:B------:R-:W-:Y:S01]  /*1730*/  IMAD.MOV.U32 R8, RZ, RZ, 0x1 ;  /* 0x00000001ff087424 */ /* 0x000fe200078e00ff */
[----:B------:R-:W-:Y:S01]  /*1740*/  USEL UR29, UR46, 0x2, UP1 ;  /* 0x000000022e1d7887 */ /* 0x000fe20008800000 */
[----:B------:R-:W3:Y:S01]  /*1750*/  LDCU.64 UR38, c[0x0][0x348] ;  /* 0x00006900ff2677ac */ /* 0x000ee20008000a00 */
[----:B-1----:R-:W-:-:S02]  /*1760*/  UIADD3 UR5, UPT, UPT, UR6, 0x3f, URZ ;  /* 0x0000003f06057890 */ /* 0x002fc4000fffe0ff */
[----:B------:R-:W-:Y:S02]  /*1770*/  USHF.R.U32.HI UR47, URZ, 0x5, UR23 ;  /* 0x00000005ff2f7899 */ /* 0x000fe40008011617 */
[----:B------:R-:W-:Y:S02]  /*1780*/  USHF.R.S32.HI UR4, URZ, 0x1f, UR5 ;  /* 0x0000001fff047899 */ /* 0x000fe40008011405 */
[----:B------:R-:W-:Y:S02]  /*1790*/  UIADD3 UR48, UPT, UPT, UR6, 0x7e, URZ ;  /* 0x0000007e06307890 */ /* 0x000fe4000fffe0ff */
[----:B------:R-:W-:Y:S01]  /*17a0*/  ULEA.HI UR4, UR4, UR5, URZ, 0x6 ;  /* 0x0000000504047291 */ /* 0x000fe2000f8f30ff */
[----:B------:R-:W1:Y:S03]  /*17b0*/  LDCU UR41, c[0x0][0x374] ;  /* 0x00006e80ff2977ac */ /* 0x000e660008000800 */
[----:B------:R-:W-:-:S02]  /*17c0*/  USHF.R.S32.HI UR44, URZ, 0x6, UR4 ;  /* 0x00000006ff2c7899 */ /* 0x000fc40008011404 */
[----:B------:R-:W-:Y:S02]  /*17d0*/  UIADD3 UR4, UPT, UPT, UR6, -0x1, URZ ;  /* 0xffffffff06047890 */ /* 0x000fe4000fffe0ff */
[----:B------:R-:W-:Y:S02]  /*17e0*/  UISETP.LT.U32.AND UP0, UPT, UR44, 0x2, UPT ;  /* 0x000000022c00788c */ /* 0x000fe4000bf01070 */
[----:B------:R-:W-:Y:S02]  /*17f0*/  UISETP.GE.U32.AND UP2, UPT, UR4, -0x7f, UPT ;  /* 0xffffff810400788c */ /* 0x000fe4000bf46070 */
[----:B------:R-:W-:Y:S01]  /*1800*/  USEL UR43, UR44, 0x2, UP0 ;  /* 0x000000022c2b7887 */ /* 0x000fe20008000000 */
[----:B------:R-:W-:-:S03]  /*1810*/  UMOV UR21, URZ ;  /* 0x000000ff00157c82 */ /* 0x000fc60008000000 */
[----:B------:R-:W-:Y:S02]  /*1820*/  UIADD3 UR22, UPT, UPT, UR43, -0x1, URZ ;  /* 0xffffffff2b167890 */ /* 0x000fe4000fffe0ff */
[----:B------:R-:W-:-:S03]  /*1830*/  UIADD3 UR46, UPT, UPT, UR44, -UR43, URZ ;  /* 0x8000002b2c2e7290 */ /* 0x000fc6000fffe0ff */
[----:B------:R-:W-:-:S04]  /*1840*/  @UP2 UIADD3 UR22, UPT, UPT, UR43, URZ, URZ ;  /* 0x000000ff2b162290 */ /* 0x000fc8000fffe0ff */
[----:B-123--:R-:W-:-:S12]  /*1850*/  UIADD3 UR22, UPT, UPT, UR22, 0x1, URZ ;  /* 0x0000000116167890 */ /* 0x00efd8000fffe0ff */
.L_x_42:
[----:B------:R-:W-:Y:S01]  /*1860*/  UISETP.NE.AND UP0, UPT, UR52, URZ, UPT ;  /* 0x000000ff3400728c */ /* 0x000fe2000bf05270 */
[----:B-1----:R-:W1:Y:S08]  /*1870*/  S2UR UR52, SR_CgaCtaId ;  /* 0x00000000003479c3 */ /* 0x002e700000008800 */
[----:B------:R-:W-:Y:S05]  /*1880*/  BRA.U UP0, `(.L_x_23) ;  /* 0x0000000100347547 */ /* 0x000fea000b800000 */
[----:B------:R-:W2:Y:S01]  /*1890*/  S2R R0, SR_CgaCtaId ;  /* 0x0000000000007919 */ /* 0x000ea20000008800 */
[----:B------:R-:W-:Y:S02]  /*18a0*/  MOV R3, 0x400 ;  /* 0x0000040000037802 */ /* 0x000fe40000000f00 */
[----:B------:R-:W-:Y:S02]  /*18b0*/  SHF.L.U32 R2, R8, 0x1f, RZ ;  /* 0x0000001f08027819 */ /* 0x000fe400000006ff */
[----:B--2---:R-:W-:-:S05]  /*18c0*/  LEA R0, R0, R3, 0x18 ;  /* 0x0000000300007211 */ /* 0x004fca00078ec0ff */
[----:B------:R-:W-:-:S04]  /*18d0*/  IMAD R3, R9, 0x8, R0 ;  /* 0x0000000809037824 */ /* 0x000fc800078e0200 */
[----:B------:R-:W2:Y:S02]  /*18e0*/  SYNCS.PHASECHK.TRANS64.TRYWAIT P0, [R3+URZ+0xe0], R2 ;  /* 0x0000e002030075a7 */ /* 0x000ea400080011ff */
[----:B--2---:R-:W-:Y:S05]  /*18f0*/  @!P0 BRA `(.L_x_24) ;  /* 0x000000a0000c8947 */ /* 0x004fea0003800000 */
.L_x_172:
[----:B------:R-:W-:Y:S01]  /*1900*/  VIADD R9, R9, 0x1 ;  /* 0x0000000109097836 */ /* 0x000fe20000000000 */
[----:B------:R2:W-:Y:S04]  /*1910*/  SYNCS.ARRIVE.TRANS64.A1T0 RZ, [R3+URZ+0xd0], RZ ;  /* 0x0000d0ff03ff79a7 */ /* 0x0005e800081000ff */
[----:B------:R-:W-:-:S04]  /*1920*/  ISETP.NE.AND P0, PT, R9, 0x2, PT ;  /* 0x000000020900780c */ /* 0x000fc80003f05270 */
[----:B------:R-:W-:Y:S02]  /*1930*/  SEL R9, R9, RZ, P0 ;  /* 0x000000ff09097207 */ /* 0x000fe40000000000 */
[----:B--2---:R-:W-:-:S04]  /*1940*/  SEL R3, RZ, 0x1, P0 ;  /* 0x00000001ff037807 */ /* 0x004fc80000000000 */
[----:B------:R-:W-:-:S07]  /*1950*/  LOP3.LUT R8, R8, R3, RZ, 0x3c, !PT ;  /* 0x0000000308087212 */ /* 0x000fce00078e3cff */
.L_x_23:
[----:B------:R-:W-:Y:S01]  /*1960*/  UMOV UR13, 0x400 ;  /* 0x00000400000d7882 */ /* 0x000fe20000000000 */
[----:B------:R-:W-:Y:S01]  /*1970*/  SHF.L.U32 R0, R12, 0x1f, RZ ;  /* 0x0000001f0c007819 */ /* 0x000fe200000006ff */
[----:B-1----:R-:W-:Y:S02]  /*1980*/  ULEA UR13, UR52, UR13, 0x18 ;  /* 0x0000000d340d7291 */ /* 0x002fe4000f8ec0ff */
[----:B------:R-:W-:Y:S02]  /*1990*/  UISETP.GE.U32.AND UP0, UPT, UR48, 0x7f, UPT ;  /* 0x0000007f3000788c */ /* 0x000fe4000bf06070 */
[----:B------:R-:W-:Y:S02]  /*19a0*/  ULEA UR4, UR21, UR13, 0x3 ;  /* 0x0000000d15047291 */ /* 0x000fe4000f8e18ff */
[----:B------:R-:W-:Y:S02]  /*19b0*/  USHF.L.U32 UR19, UR20, 0x8, URZ ;  /* 0x0000000814137899 */ /* 0x000fe400080006ff */
[----:B------:R-:W-:Y:S01]  /*19c0*/  ULEA UR35, UR16, UR47, 0x6 ;  /* 0x0000002f10237291 */ /* 0x000fe2000f8e30ff */
[----:B------:R-:W-:-:S04]  /*19d0*/  UMOV UR14, URZ ;  /* 0x000000ff000e7c82 */ /* 0x000fc80008000000 */
[----:B------:R1:W2:Y:S01]  /*19e0*/  SYNCS.PHASECHK.TRANS64.TRYWAIT P0, [UR4+0x10], R0 ;  /* 0x00001000ff0075a7 */ /* 0x0002a20008001104 */
[----:B------:R-:W-:Y:S06]  /*19f0*/  BRA.U !UP0, `(.L_x_25) ;  /* 0x0000000108f07547 */ /* 0x000fec000b800000 */
[----:B------:R-:W-:Y:S01]  /*1a00*/  UMOV UR15, URZ ;  /* 0x000000ff000f7c82 */ /* 0x000fe20008000000 */
[----:B------:R-:W-:-:S05]  /*1a10*/  UMOV UR4, UR21 ;  /* 0x0000001500047c82 */ /* 0x000fca0008000000 */
.L_x_31:
[----:B------:R-:W-:Y:S01]  /*1a20*/  ULEA UR33, UR4, UR13, 0x3 ;  /* 0x0000000d04217291 */ /* 0x000fe2000f8e18ff */
[----:B--2---:R-:W-:Y:S01]  /*1a30*/  @!P3 MOV R2, 0x14000 ;  /* 0x000140000002b802 */ /* 0x004fe20000000f00 */
[----:B--2-4-:R-:W-:Y:S10]  /*1a40*/  @P0 BRA `(.L_x_26) ;  /* 0x00000000000c0947 */ /* 0x014ff40003800000 */
[----:B------:R-:W-:-:S04]  /*1a50*/  SHF.L.U32 R3, R12, 0x1f, RZ ;  /* 0x0000001f0c037819 */ /* 0x000fc800000006ff */
[----:B------:R-:W2:Y:S02]  /*1a60*/  SYNCS.PHASECHK.TRANS64.TRYWAIT P0, [UR33+0x10], R3 ;  /* 0x00001003ff0075a7 */ /* 0x000ea40008001121 */
[----:B--2---:R-:W-:Y:S05]  /*1a70*/  @!P0 BRA `(.L_x_27) ;  /* 0x0000009c00c08947 */ /* 0x004fea0003800000 */
.L_x_26:
[----:B------:R2:W-:Y:S01]  /*1a80*/  @!P3 SYNCS.ARRIVE.TRANS64 RZ, [UR33], R2 ;  /* 0x00000002ffffb9a7 */ /* 0x0005e20008000021 */
[----:B------:R-:W-:-:S04]  /*1a90*/  ULOP3.LUT UR5, UR29, 0x2, URZ, 0xfc, !UPT ;  /* 0x000000021d057892 */ /* 0x000fc8000f8efcff */
[----:B------:R-:W-:-:S09]  /*1aa0*/  UISETP.NE.AND UP0, UPT, UR5, 0x2, UPT ;  /* 0x000000020500788c */ /* 0x000fd2000bf05270 */
[----:B------:R-:W-:Y:S05]  /*1ab0*/  BRA.U UP0, `(.L_x_28) ;  /* 0x0000000100047547 */ /* 0x000fea000b800000 */
[----:B------:R-:W-:Y:S05]  /*1ac0*/  BPT.TRAP 0x1 ;  /* 0x000000040000795c */ /* 0x000fea0000300000 */
.L_x_28:
[----:B------:R-:W-:Y:S04]  /*1ad0*/  BSSY.RECONVERGENT B0, `(.L_x_29) ;  /* 0x0000003000007945 */ /* 0x000fe80003800200 */
[----:B------:R-:W-:Y:S05]  /*1ae0*/  @P2 BRA `(.L_x_30) ;  /* 0x0000000000042947 */ /* 0x000fea0003800000 */
[----:B------:R-:W-:Y:S05]  /*1af0*/  BPT.TRAP 0x1 ;  /* 0x000000040000795c */ /* 0x000fea0000300000 */
.L_x_30:
[----:B------:R-:W-:Y:S05]  /*1b00*/  BSYNC.RECONVERGENT B0 ;  /* 0x0000000000007941 */ /* 0x000fea0003800200 */
.L_x_29:
[----:B------:R-:W-:Y:S02]  /*1b10*/  UIADD3 UR5, UPT, UPT, UR4, 0x1, URZ ;  /* 0x0000000104057890 */ /* 0x000fe4000fffe0ff */
[----:B------:R-:W-:Y:S02]  /*1b20*/  ULEA UR24, UR4, UR23, 0xc ;  /* 0x0000001704187291 */ /* 0x000fe4000f8e60ff */
[----:B------:R-:W-:Y:S02]  /*1b30*/  UISETP.NE.AND UP0, UPT, UR5, 0x2, UPT ;  /* 0x000000020500788c */ /* 0x000fe4000bf05270 */
[----:B------:R-:W-:Y:S02]  /*1b40*/  ULEA UR8, UR4, UR13, 0x10 ;  /* 0x0000000d04087291 */ /* 0x000fe4000f8e80ff */
[----:B------:R-:W-:Y:S02]  /*1b50*/  USEL UR6, URZ, 0x1, UP0 ;  /* 0x00000001ff067887 */ /* 0x000fe40008000000 */
[----:B------:R-:W-:-:S02]  /*1b60*/  USEL UR21, UR5, URZ, UP0 ;  /* 0x000000ff05157287 */ /* 0x000fc40008000000 */
[----:B------:R-:W-:Y:S02]  /*1b70*/  UIADD3 UR4, UP0, UPT, UR38, 0x180, URZ ;  /* 0x0000018026047890 */ /* 0x000fe4000ff1e0ff */
[----:B------:R-:W-:Y:S01]  /*1b80*/  ULEA UR5, UR21, UR13, 0x3 ;  /* 0x0000000d15057291 */ /* 0x000fe2000f8e18ff */
[----:B------:R-:W-:Y:S01]  /*1b90*/  LOP3.LUT R12, R12, UR6, RZ, 0x3c, !PT ;  /* 0x000000060c0c7c12 */ /* 0x000fe2000f8e3cff */
[----:B------:R-:W-:Y:S02]  /*1ba0*/  USHF.L.U32 UR34, UR15, 0x6, URZ ;  /* 0x000000060f227899 */ /* 0x000fe400080006ff */
[----:B------:R-:W-:Y:S01]  /*1bb0*/  UIADD3 UR6, UP1, UPT, UR38, 0x80, URZ ;  /* 0x0000008026067890 */ /* 0x000fe2000ff3e0ff */
[----:B-1----:R-:W-:Y:S01]  /*1bc0*/  SHF.L.U32 R0, R12, 0x1f, RZ ;  /* 0x0000001f0c007819 */ /* 0x002fe200000006ff */
[----:B------:R-:W-:Y:S02]  /*1bd0*/  ULEA UR24, UR24, UR13, 0x2 ;  /* 0x0000000d18187291 */ /* 0x000fe4000f8e10ff */
[----:B------:R-:W-:Y:S01]  /*1be0*/  UIADD3 UR15, UPT, UPT, UR15, 0x1, URZ ;  /* 0x000000010f0f7890 */ /* 0x000fe2000fffe0ff */
[----:B------:R3:W4:Y:S01]  /*1bf0*/  SYNCS.PHASECHK.TRANS64.TRYWAIT P0, [UR5+0x10], R0 ;  /* 0x00001000ff0075a7 */ /* 0x0007220008001105 */
[----:B------:R-:W-:-:S02]  /*1c00*/  UIADD3.X UR5, UPT, UPT, URZ, UR39, URZ, UP0, !UPT ;  /* 0x00000027ff057290 */ /* 0x000fc400087fe4ff */
[----:B------:R-:W-:Y:S02]  /*1c10*/  UIADD3.X UR7, UPT, UPT, URZ, UR39, URZ, UP1, !UPT ;  /* 0x00000027ff077290 */ /* 0x000fe40008ffe4ff */
[----:B------:R-:W-:Y:S02]  /*1c20*/  UIADD3 UR32, UPT, UPT, UR24, 0x8800, URZ ;  /* 0x0000880018207890 */ /* 0x000fe4000fffe0ff */
[----:B------:R-:W-:Y:S02]  /*1c30*/  UISETP.NE.AND UP0, UPT, UR15, UR22, UPT ;  /* 0x000000160f00728c */ /* 0x000fe4000bf05270 */
[----:B------:R-:W-:Y:S02]  /*1c40*/  UIADD3 UR26, UPT, UPT, UR34, 0x20, URZ ;  /* 0x00000020221a7890 */ /* 0x000fe4000fffe0ff */
[----:B------:R-:W-:Y:S02]  /*1c50*/  UIADD3 UR24, UPT, UPT, UR24, 0xa800, URZ ;  /* 0x0000a80018187890 */ /* 0x000fe4000fffe0ff */
[----:B------:R-:W-:-:S02]  /*1c60*/  UIADD3 UR16, UPT, UPT, UR8, 0x10800, URZ ;  /* 0x0001080008107890 */ /* 0x000fc4000fffe0ff */
[----:B------:R-:W-:Y:S01]  /*1c70*/  UIADD3 UR8, UPT, UPT, UR8, 0x18800, URZ ;  /* 0x0001880008087890 */ /* 0x000fe2000fffe0ff */
[----:B------:R-:W-:Y:S01]  /*1c80*/  UMOV UR10, 0xf0000 ;  /* 0x000f0000000a7882 */ /* 0x000fe20000000000 */
[----:B------:R-:W-:Y:S01]  /*1c90*/  UMOV UR30, 0x0 ;  /* 0x00000000001e7882 */ /* 0x000fe20000000000 */
[----:B------:R-:W-:Y:S01]  /*1ca0*/  UMOV UR31, 0x10000000 ;  /* 0x10000000001f7882 */ /* 0x000fe20000000000 */
[----:B------:R-:W-:Y:S01]  /*1cb0*/  UMOV UR25, UR33 ;  /* 0x0000002100197c82 */ /* 0x000fe20008000000 */
[----:B------:R-:W-:Y:S01]  /*1cc0*/  UMOV UR27, UR35 ;  /* 0x00000023001b7c82 */ /* 0x000fe20008000000 */
[----:B------:R-:W-:Y:S01]  /*1cd0*/  UMOV UR28, UR36 ;  /* 0x00000024001c7c82 */ /* 0x000fe20008000000 */
[----:B------:R-:W-:Y:S01]  /*1ce0*/  UTMALDG.3D.MULTICAST [UR32], [UR6], UR10, desc[UR30] ;  /* 0x00001e20060073b4 */ /* 0x000fe2000801180a */
[----:B------:R-:W-:Y:S01]  /*1cf0*/  UMOV UR17, UR33 ;  /* 0x0000002100117c82 */ /* 0x000fe20008000000 */
[----:B------:R-:W-:Y:S01]  /*1d00*/  UMOV UR20, UR36 ;  /* 0x0000002400147c82 */ /* 0x000fe20008000000 */
[----:B------:R-:W-:Y:S01]  /*1d10*/  UMOV UR18, UR34 ;  /* 0x0000002200127c82 */ /* 0x000fe20008000000 */
[----:B------:R-:W-:Y:S01]  /*1d20*/  UMOV UR11, UR19 ;  /* 0x00000013000b7c82 */ /* 0x000fe20008000000 */
[----:B------:R-:W-:Y:S01]  /*1d30*/  UMOV UR12, UR36 ;  /* 0x00000024000c7c82 */ /* 0x000fe20008000000 */
[----:B------:R-:W-:Y:S01]  /*1d40*/  UMOV UR9, UR33 ;  /* 0x0000002100097c82 */ /* 0x000fe20008000000 */
[----:B------:R-:W-:Y:S01]  /*1d50*/  UMOV UR14, UR22 ;  /* 0x00000016000e7c82 */ /* 0x000fe20008000000 */
[----:B------:R1:W-:Y:S01]  /*1d60*/  UTMALDG.3D.MULTICAST [UR24], [UR6], UR10, desc[UR30] ;  /* 0x00001e18060073b4 */ /* 0x0003e2000801180a */
[----:B------:R-:W-:Y:S01]  /*1d70*/  UTMALDG.3D [UR16], [UR4], desc[UR30] ;  /* 0x00001e10040075b4 */ /* 0x000fe20008011000 */
[----:B-1----:R-:W-:-:S02]  /*1d80*/  UMOV UR10, UR26 ;  /* 0x0000001a000a7c82 */ /* 0x002fc40008000000 */
[----:B------:R1:W-:Y:S02]  /*1d90*/  UTMALDG.3D [UR8], [UR4], desc[UR30] ;  /* 0x00001e08040075b4 */ /* 0x0003e40008011000 */
[----:B-1----:R-:W-:Y:S01]  /*1da0*/  UMOV UR4, UR21 ;  /* 0x0000001500047c82 */ /* 0x002fe20008000000 */
[----:B---3--:R-:W-:Y:S05]  /*1db0*/  BRA.U UP0, `(.L_x_31) ;  /* 0xfffffffd00187547 */ /* 0x008fea000b83ffff */
.L_x_25:
[----:B------:R-:W-:Y:S01]  /*1dc0*/  ULEA UR4, UR21, UR13, 0x3 ;  /* 0x0000000d15047291 */ /* 0x000fe2000f8e18ff */
[----:B-1----:R-:W-:Y:S01]  /*1dd0*/  SHF.L.U32 R0, R12, 0x1f, RZ ;  /* 0x0000001f0c007819 */ /* 0x002fe200000006ff */
[----:B------:R-:W-:Y:S01]  /*1de0*/  @!P1 SYNCS.ARRIVE.TRANS64.A1T0 RZ, [UR13+0x68], RZ ;  /* 0x000068ffffff99a7 */ /* 0x000fe2000810000d */
[----:B------:R-:W-:-:S06]  /*1df0*/  UISETP.GT.AND UP0, UPT, UR44, UR43, UPT ;  /* 0x0000002b2c00728c */ /* 0x000fcc000bf04270 */
[----:B--2-4-:R1:W2:Y:S03]  /*1e00*/  SYNCS.PHASECHK.TRANS64.TRYWAIT P0, [UR4+0x10], R0 ;  /* 0x00001000ff0075a7 */ /* 0x0142a60008001104 */
[----:B------:R-:W-:Y:S05]  /*1e10*/  BRA.U !UP0, `(.L_x_32) ;  /* 0x0000000108ec7547 */ /* 0x000fea000b800000 */
[----:B------:R-:W-:Y:S01]  /*1e20*/  UIADD3 UR15, UPT, UPT, UR46, UR14, URZ ;  /* 0x0000000e2e0f7290 */ /* 0x000fe2000fffe0ff */
[----:B------:R-:W-:-:S11]  /*1e30*/  UMOV UR4, UR21 ;  /* 0x0000001500047c82 */ /* 0x000fd60008000000 */
.L_x_38:
[----:B------:R-:W-:Y:S01]  /*1e40*/  ULEA UR33, UR4, UR13, 0x3 ;  /* 0x0000000d04217291 */ /* 0x000fe2000f8e18ff */
[----:B--2---:R-:W-:Y:S01]  /*1e50*/  @!P3 MOV R2, 0x14000 ;  /* 0x000140000002b802 */ /* 0x004fe20000000f00 */
[----:B--2-4-:R-:W-:Y:S10]  /*1e60*/  @P0 BRA `(.L_x_33) ;  /* 0x00000000000c0947 */ /* 0x014ff40003800000 */
[----:B------:R-:W-:-:S04]  /*1e70*/  SHF.L.U32 R3, R12, 0x1f, RZ ;  /* 0x0000001f0c037819 */ /* 0x000fc800000006ff */
[----:B------:R-:W2:Y:S02]  /*1e80*/  SYNCS.PHASECHK.TRANS64.TRYWAIT P0, [UR33+0x10], R3 ;  /* 0x00001003ff0075a7 */ /* 0x000ea40008001121 */
[----:B--2---:R-:W-:Y:S05]  /*1e90*/  @!P0 BRA `(.L_x_34) ;  /* 0x0000009800d08947 */ /* 0x004fea0003800000 */
.L_x_33:
[----:B------:R2:W-:Y:S01]  /*1ea0*/  @!P3 SYNCS.ARRIVE.TRANS64 RZ, [UR33], R2 ;  /* 0x00000002ffffb9a7 */ /* 0x0005e20008000021 */
[----:B------:R-:W-:-:S04]  /*1eb0*/  ULOP3.LUT UR5, UR29, 0x2, URZ, 0xfc, !UPT ;  /* 0x000000021d057892 */ /* 0x000fc8000f8efcff */
[----:B------:R-:W-:-:S09]  /*1ec0*/  UISETP.NE.AND UP0, UPT, UR5, 0x2, UPT ;  /* 0x000000020500788c */ /* 0x000fd2000bf05270 */
[----:B------:R-:W-:Y:S05]  /*1ed0*/  BRA.U UP0, `(.L_x_35) ;  /* 0x0000000100047547 */ /* 0x000fea000b800000 */
[----:B------:R-:W-:Y:S05]  /*1ee0*/  BPT.TRAP 0x1 ;  /* 0x000000040000795c */ /* 0x000fea0000300000 */
.L_x_35:
[----:B------:R-:W-:Y:S04]  /*1ef0*/  BSSY.RECONVERGENT B0, `(.L_x_36) ;  /* 0x0000003000007945 */ /* 0x000fe80003800200 */
[----:B------:R-:W-:Y:S05]  /*1f00*/  @P2 BRA `(.L_x_37) ;  /* 0x0000000000042947 */ /* 0x000fea0003800000 */
[----:B------:R-:W-:Y:S05]  /*1f10*/  BPT.TRAP 0x1 ;  /* 0x000000040000795c */ /* 0x000fea0000300000 */
.L_x_37:
[----:B------:R-:W-:Y:S05]  /*1f20*/  BSYNC.RECONVERGENT B0 ;  /* 0x0000000000007941 */ /* 0x000fea0003800200 */
.L_x_36:
        /* <DEDUP_REMOVED lines=42> */
.L_x_32:
[C---:B------:R-:W-:Y:S01]  /*21d0*/  LEA R3, R11.reuse, UR13, 0x3 ;  /* 0x0000000d0b037c11 */ /* 0x040fe2000f8e18ff */
[----:B------:R-:W-:Y:S01]  /*21e0*/  NOP ;  /* 0x0000000000007918 */ /* 0x000fe20000000000 */
[----:B-1----:R-:W-:Y:S02]  /*21f0*/  SHF.L.U32 R0, R10, 0x1f, RZ ;  /* 0x0000001f0a007819 */ /* 0x002fe400000006ff */
[----:B------:R-:W-:Y:S02]  /*2200*/  LEA R5, R11, UR13, 0x4 ;  /* 0x0000000d0b057c11 */ /* 0x000fe4000f8e20ff */
[----:B--2-4-:R-:W1:Y:S02]  /*2210*/  SYNCS.PHASECHK.TRANS64.TRYWAIT P0, [R3+URZ+0x70], R0 ;  /* 0x00007000030075a7 */ /* 0x014e6400080011ff */
[----:B-1----:R-:W-:Y:S05]  /*2220*/  @!P0 BRA `(.L_x_39) ;  /* 0x0000009800048947 */ /* 0x002fea0003800000 */
.L_x_175:
[----:B------:R-:W2:Y:S01]  /*2230*/  LDS.128 R4, [R5+0x100] ;  /* 0x0001000005047984 */ /* 0x000ea20000000c00 */
[----:B------:R-:W-:Y:S01]  /*2240*/  UISETP.GE.AND UP0, UPT, UR45, 0x1, UPT ;  /* 0x000000012d00788c */ /* 0x000fe2000bf06270 */
[----:B------:R-:W-:Y:S01]  /*2250*/  @!PT LDS RZ, [RZ] ;  /* 0x00000000fffff984 */ /* 0x000fe20000000800 */
[----:B------:R-:W-:Y:S01]  /*2260*/  @!PT LDS RZ, [RZ] ;  /* 0x00000000fffff984 */ /* 0x000fe20000000800 */
[----:B------:R-:W-:Y:S01]  /*2270*/  @!PT LDS RZ, [RZ] ;  /* 0x00000000fffff984 */ /* 0x000fe20000000800 */
[----:B------:R-:W-:Y:S01]  /*2280*/  @!PT LDS RZ, [RZ] ;  /* 0x00000000fffff984 */ /* 0x000fe20000000800 */
[----:B------:R3:W-:Y:S06]  /*2290*/  MEMBAR.ALL.CTA ;  /* 0x0000000000007992 */ /* 0x0007ec0000008000 */
[----:B---3--:R-:W3:Y:S01]  /*22a0*/  FENCE.VIEW.ASYNC.S ;  /* 0x00000000000073c6 */ /* 0x008ee20000000000 */
[----:B--2---:R-:W-:-:S13]  /*22b0*/  LOP3.LUT P0, RZ, R6, 0x1, RZ, 0xc0, !PT ;  /* 0x0000000106ff7812 */ /* 0x004fda000780c0ff */
[----:B---3--:R-:W-:Y:S01]  /*22c0*/  VOTEU.ANY UP1, P0 ;  /* 0x0000000000ff7886 */ /* 0x008fe20000020100 */
[----:B------:R-:W-:-:S13]  /*22d0*/  PLOP3.LUT P0, PT, PT, PT, UP1, 0x80, 0x8 ;  /* 0x000000000008781c */ /* 0x000fda0003f0f018 */
[----:B-1----:R-:W-:Y:S02]  /*22e0*/  @P0 LOP3.LUT R0, R5, 0xffff, RZ, 0xc0, !PT ;  /* 0x0000ffff05000812 */ /* 0x002fe400078ec0ff */
[----:B------:R-:W-:Y:S02]  /*22f0*/  @P0 MOV R2, R4 ;  /* 0x0000000400020202 */ /* 0x000fe40000000f00 */
[----:B------:R-:W-:Y:S01]  /*2300*/  @P0 R2UR UR5, R0 ;  /* 0x00000000000502ca */ /* 0x000fe200000e0000 */
[----:B------:R-:W-:Y:S01]  /*2310*/  VIADD R0, R3, 0x80 ;  /* 0x0000008003007836 */ /* 0x000fe20000000000 */
[----:B------:R-:W-:Y:S02]  /*2320*/  @P0 SHF.R.U32.HI R4, RZ, 0x10, R5 ;  /* 0x00000010ff040819 */ /* 0x000fe40000011605 */
[----:B------:R-:W-:Y:S02]  /*2330*/  @P0 R2UR UR6, R2 ;  /* 0x00000000020602ca */ /* 0x000fe400000e0000 */
[----:B------:R-:W-:-:S02]  /*2340*/  PRMT R0, RZ, 0x654, R0 ;  /* 0x00000654ff007816 */ /* 0x000fc40000000000 */
[----:B------:R-:W-:Y:S02]  /*2350*/  @P0 R2UR UR4, R4 ;  /* 0x00000000040402ca */ /* 0x000fe400000e0000 */
[----:B------:R1:W-:Y:S03]  /*2360*/  SYNCS.ARRIVE.TRANS64.RED.A1T0 RZ, [R0+URZ], RZ ;  /* 0x000000ff00ff79a7 */ /* 0x0003e600081004ff */
[----:B------:R-:W-:-:S04]  /*2370*/  @UP1 UMOV UR37, UR5 ;  /* 0x0000000500251c82 */ /* 0x000fc80008000000 */
[----:B------:R-:W-:-:S04]  /*2380*/  @UP1 UMOV UR40, UR6 ;  /* 0x0000000600281c82 */ /* 0x000fc80008000000 */
[----:B------:R-:W-:Y:S01]  /*2390*/  @UP1 UMOV UR36, UR4 ;  /* 0x0000000400241c82 */ /* 0x000fe20008000000 */
[----:B------:R-:W-:Y:S05]  /*23a0*/  BRA.U !UP0, `(.L_x_40) ;  /* 0x0000000108d47547 */ /* 0x000fea000b800000 */
[----:B------:R-:W2:Y:S01]  /*23b0*/  LDCU.128 UR16, c[0x0][0xb10] ;  /* 0x00016200ff1077ac */ /* 0x000ea20008000c00 */
[----:B------:R-:W3:Y:S01]  /*23c0*/  LDCU UR12, c[0x0][0xb20] ;  /* 0x00016400ff0c77ac */ /* 0x000ee20008000800 */
[----:B------:R-:W4:Y:S01]  /*23d0*/  LDCU UR20, c[0x0][0xb0c] ;  /* 0x00016180ff1477ac */ /* 0x000f220008000800 */
[----:B------:R-:W1:Y:S01]  /*23e0*/  LDCU.64 UR8, c[0x0][0xb28] ;  /* 0x00016500ff0877ac */ /* 0x000e620008000a00 */
[----:B------:R-:W-:Y:S02]  /*23f0*/  UISETP.NE.AND UP3, UPT, UR45, 0x1, UPT ;  /* 0x000000012d00788c */ /* 0x000fe4000bf65270 */
[----:B--2---:R-:W-:Y:S02]  /*2400*/  UIMAD.WIDE.U32 UR6, UR41, UR19, URZ ;  /* 0x00000013290672a5 */ /* 0x004fe4000f8e00ff */
[----:B------:R-:W-:Y:S02]  /*2410*/  UIMAD.WIDE.U32 UR4, UR42, UR16, URZ ;  /* 0x000000102a0472a5 */ /* 0x000fe4000f8e00ff */
[----:B------:R-:W-:-:S02]  /*2420*/  UISETP.NE.AND UP0, UPT, UR18, 0x1, UPT ;  /* 0x000000011200788c */ /* 0x000fc4000bf05270 */
[----:B------:R-:W-:Y:S01]  /*2430*/  UIMAD.WIDE.U32 UR24, UR37, UR19, URZ ;  /* 0x00000013251872a5 */ /* 0x000fe2000f8e00ff */
[----:B------:R-:W-:Y:S02]  /*2440*/  UMOV UR6, UR7 ;  /* 0x0000000700067c82 */ /* 0x000fe40008000000 */
[----:B------:R-:W-:Y:S01]  /*2450*/  UMOV UR4, UR5 ;  /* 0x0000000500047c82 */ /* 0x000fe20008000000 */
[----:B---3--:R-:W-:Y:S02]  /*2460*/  USHF.R.U32.HI UR6, URZ, UR12, UR6 ;  /* 0x0000000cff067299 */ /* 0x008fe40008011606 */
[----:B----4-:R-:W-:Y:S02]  /*2470*/  UISETP.NE.AND UP2, UPT, UR20, 0x1, UPT ;  /* 0x000000011400788c */ /* 0x010fe4000bf45270 */
[----:B------:R-:W-:Y:S02]  /*2480*/  USHF.R.U32.HI UR4, URZ, UR17, UR4 ;  /* 0x00000011ff047299 */ /* 0x000fe40008011604 */
[----:B------:R-:W-:-:S02]  /*2490*/  USEL UR5, UR41, UR6, !UP0 ;  /* 0x0000000629057287 */ /* 0x000fc4000c000000 */
[----:B------:R-:W-:Y:S02]  /*24a0*/  USEL UR6, UR42, UR4, !UP2 ;  /* 0x000000042a067287 */ /* 0x000fe4000d000000 */
[----:B-1----:R-:W-:Y:S01]  /*24b0*/  UIMAD.WIDE.U32 UR10, UR5, UR8, URZ ;  /* 0x00000008050a72a5 */ /* 0x002fe2000f8e00ff */
[----:B------:R-:W-:Y:S01]  /*24c0*/  UMOV UR4, UR25 ;  /* 0x0000001900047c82 */ /* 0x000fe20008000000 */
[----:B------:R-:W-:Y:S02]  /*24d0*/  UIMAD.WIDE.U32 UR14, UR40, UR16, URZ ;  /* 0x00000010280e72a5 */ /* 0x000fe4000f8e00ff */
[----:B------:R-:W-:-:S03]  /*24e0*/  UIMAD.WIDE.U32 UR24, UR6, UR8, URZ ;  /* 0x00000008061872a5 */ /* 0x000fc6000f8e00ff */
[----:B------:R-:W-:Y:S01]  /*24f0*/  UMOV UR10, UR11 ;  /* 0x0000000b000a7c82 */ /* 0x000fe20008000000 */
[----:B------:R-:W-:Y:S02]  /*2500*/  USHF.R.U32.HI UR4, URZ, UR12, UR4 ;  /* 0x0000000cff047299 */ /* 0x000fe40008011604 */
[----:B------:R-:W-:Y:S01]  /*2510*/  @UP3 USHF.R.U32.HI UR5, URZ, UR9, UR10 ;  /* 0x00000009ff053299 */ /* 0x000fe2000801160a */
[----:B------:R-:W-:Y:S01]  /*2520*/  UMOV UR14, UR15 ;  /* 0x0000000f000e7c82 */ /* 0x000fe20008000000 */
[----:B------:R-:W-:Y:S01]  /*2530*/  UMOV UR24, UR25 ;  /* 0x0000001900187c82 */ /* 0x000fe20008000000 */
[----:B------:R-:W-:Y:S02]  /*2540*/  USHF.R.U32.HI UR17, URZ, UR17, UR14 ;  /* 0x00000011ff117299 */ /* 0x000fe4000801160e */
[----:B------:R-:W-:Y:S02]  /*2550*/  USEL UR4, UR37, UR4, !UP0 ;  /* 0x0000000425047287 */ /* 0x000fe4000c000000 */
[----:B------:R-:W-:-:S02]  /*2560*/  @UP3 USHF.R.U32.HI UR6, URZ, UR9, UR24 ;  /* 0x00000009ff063299 */ /* 0x000fc40008011618 */
[----:B------:R-:W-:Y:S02]  /*2570*/  UIMAD UR7, UR45, UR5, URZ ;  /* 0x000000052d0772a4 */ /* 0x000fe4000f8e02ff */
[----:B------:R-:W-:Y:S02]  /*2580*/  USEL UR5, UR40, UR17, !UP2 ;  /* 0x0000001128057287 */ /* 0x000fe4000d000000 */
[----:B------:R-:W-:Y:S02]  /*2590*/  UIMAD UR10, UR45, UR6, URZ ;  /* 0x000000062d0a72a4 */ /* 0x000fe4000f8e02ff */
[----:B------:R-:W-:Y:S02]  /*25a0*/  UISETP.GE.AND UP0, UPT, UR4, UR7, UPT ;  /* 0x000000070400728c */ /* 0x000fe4000bf06270 */
[----:B------:R-:W-:Y:S02]  /*25b0*/  UIMAD.WIDE.U32 UR14, UR4, UR8, URZ ;  /* 0x00000008040e72a5 */ /* 0x000fe4000f8e00ff */
[----:B------:R-:W-:-:S02]  /*25c0*/  UISETP.GE.OR UP0, UPT, UR5, UR10, UP0 ;  /* 0x0000000a0500728c */ /* 0x000fc40008706670 */
        /* <DEDUP_REMOVED lines=19> */
.L_x_40:
[----:B------:R-:W2:Y:S02]  /*2700*/  LDCU UR4, c[0x0][0xb30] ;  /* 0x00016600ff0477ac */ /* 0x000ea40008000800 */
[----:B--2---:R-:W-:-:S09]  /*2710*/  UISETP.NE.AND UP0, UPT, UR4, 0x1, UPT ;  /* 0x000000010400788c */ /* 0x004fd2000bf05270 */
[----:B------:R-:W-:Y:S05]  /*2720*/  BRA.U UP0, `(.L_x_41) ;  /* 0x0000000100447547 */ /* 0x000fea000b800000 */
[----:B------:R-:W2:Y:S01]  /*2730*/  LDCU.128 UR8, c[0x0][0xb10] ;  /* 0x00016200ff0877ac */ /* 0x000ea20008000c00 */
[----:B------:R-:W3:Y:S01]  /*2740*/  LDCU UR12, c[0x0][0xb0c] ;  /* 0x00016180ff0c77ac */ /* 0x000ee20008000800 */
[----:B------:R-:W4:Y:S01]  /*2750*/  LDCU UR14, c[0x0][0xb20] ;  /* 0x00016400ff0e77ac */ /* 0x000f220008000800 */
[----:B--2---:R-:W-:Y:S02]  /*2760*/  UIMAD.WIDE.U32 UR6, UR40, UR8, URZ ;  /* 0x00000008280672a5 */ /* 0x004fe4000f8e00ff */
[----:B------:R-:W-:Y:S02]  /*2770*/  UIMAD.WIDE.U32 UR4, UR37, UR11, URZ ;  /* 0x0000000b250472a5 */ /* 0x000fe4000f8e00ff */
[----:B---3--:R-:W-:Y:S02]  /*2780*/  UISETP.NE.AND UP2, UPT, UR12, 0x1, UPT ;  /* 0x000000010c00788c */ /* 0x008fe4000bf45270 */
[----:B------:R-:W-:Y:S01]  /*2790*/  UISETP.NE.AND UP0, UPT, UR10, 0x1, UPT ;  /* 0x000000010a00788c */ /* 0x000fe2000bf05270 */
[----:B------:R-:W-:-:S02]  /*27a0*/  UMOV UR6, UR7 ;  /* 0x0000000700067c82 */ /* 0x000fc40008000000 */
[----:B------:R-:W-:Y:S01]  /*27b0*/  UMOV UR4, UR5 ;  /* 0x0000000500047c82 */ /* 0x000fe20008000000 */
[----:B------:R-:W-:Y:S02]  /*27c0*/  USHF.R.U32.HI UR9, URZ, UR9, UR6 ;  /* 0x00000009ff097299 */ /* 0x000fe40008011606 */
[----:B----4-:R-:W-:Y:S02]  /*27d0*/  USHF.R.U32.HI UR4, URZ, UR14, UR4 ;  /* 0x0000000eff047299 */ /* 0x010fe40008011604 */
[----:B------:R-:W-:Y:S02]  /*27e0*/  USEL UR5, UR40, UR9, !UP2 ;  /* 0x0000000928057287 */ /* 0x000fe4000d000000 */
[----:B------:R-:W-:-:S04]  /*27f0*/  USEL UR4, UR37, UR4, !UP0 ;  /* 0x0000000425047287 */ /* 0x000fc8000c000000 */
[----:B------:R-:W-:Y:S02]  /*2800*/  UIADD3 UR6, UPT, UPT, UR5, -UR4, URZ ;  /* 0x8000000405067290 */ /* 0x000fe4000fffe0ff */
[----:B------:R-:W-:Y:S02]  /*2810*/  UIADD3 UR4, UPT, UPT, -UR5, UR4, URZ ;  /* 0x0000000405047290 */ /* 0x000fe4000fffe1ff */
[----:B------:R-:W-:Y:S02]  /*2820*/  UIMAD UR37, UR6, UR10, UR37 ;  /* 0x0000000a062572a4 */ /* 0x000fe4000f8e0225 */
[----:B------:R-:W-:-:S12]  /*2830*/  UIMAD UR40, UR4, UR12, UR40 ;  /* 0x0000000c042872a4 */ /* 0x000fd8000f8e0228 */
.L_x_41:
[----:B------:R-:W-:Y:S01]  /*2840*/  VIADD R11, R11, 0x1 ;  /* 0x000000010b0b7836 */ /* 0x000fe20000000000 */
[----:B------:R-:W-:Y:S02]  /*2850*/  R2UR UR5, R60 ;  /* 0x000000003c0572ca */ /* 0x000fe400000e0000 */
[----:B------:R-:W-:Y:S02]  /*2860*/  R2UR UR4, R59 ;  /* 0x000000003b0472ca */ /* 0x000fe400000e0000 */
[C---:B------:R-:W-:Y:S02]  /*2870*/  ISETP.NE.AND P0, PT, R11.reuse, 0x2, PT ;  /* 0x000000020b00780c */ /* 0x040fe40003f05270 */
[----:B------:R-:W-:Y:S02]  /*2880*/  PLOP3.LUT P1, PT, PT, PT, PT, 0x80, 0x8 ;  /* 0x000000000008781c */ /* 0x000fe40003f2f070 */
[----:B------:R-:W-:Y:S02]  /*2890*/  SEL R3, RZ, 0x1, P0 ;  /* 0x00000001ff037807 */ /* 0x000fe40000000000 */
[----:B------:R-:W-:-:S02]  /*28a0*/  SEL R11, R11, RZ, P0 ;  /* 0x000000ff0b0b7207 */ /* 0x000fc40000000000 */
[----:B------:R-:W-:Y:S01]  /*28b0*/  LOP3.LUT R10, R10, R3, RZ, 0x3c, !PT ;  /* 0x000000030a0a7212 */ /* 0x000fe200078e3cff */
[----:B------:R-:W-:Y:S02]  /*28c0*/  UIADD3 UR16, UPT, UPT, UR40, UR5, URZ ;  /* 0x0000000528107290 */ /* 0x000fe4000fffe0ff */
[----:B------:R-:W-:Y:S01]  /*28d0*/  UIADD3 UR20, UPT, UPT, UR37, UR4, URZ ;  /* 0x0000000425147290 */ /* 0x000fe2000fffe0ff */
[----:B------:R-:W-:Y:S11]  /*28e0*/  BRA.U UP1, `(.L_x_42) ;  /* 0xffffffed01dc7547 */ /* 0x000ff6000b83ffff */
[----:B------:R-:W-:Y:S01]  /*28f0*/  UIADD3 UR13, UPT, UPT, UR13, 0x10, URZ ;  /* 0x000000100d0d7890 */ /* 0x000fe2000fffe0ff */
[----:B------:R-:W-:-:S03]  /*2900*/  SHF.L.U32 R3, R12, 0x1f, RZ ;  /* 0x0000001f0c037819 */ /* 0x000fc600000006ff */
[----:B------:R-:W-:-:S09]  /*2910*/  ULEA UR4, UR21, UR13, 0x3 ;  /* 0x0000000d15047291 */ /* 0x000fd2000f8e18ff */
[----:B------:R-:W2:Y:S02]  /*2920*/  SYNCS.PHASECHK.TRANS64.TRYWAIT P0, [UR4], R3 ;  /* 0x00000003ff0075a7 */ /* 0x000ea40008001104 */
[----:B--2---:R-:W-:Y:S05]  /*2930*/  @!P0 BRA `(.L_x_43) ;  /* 0x0000009000548947 */ /* 0x004fea0003800000 */
.L_x_177:
[----:B------:R-:W-:-:S04]  /*2940*/  UIADD3 UR4, UPT, UPT, UR21, 0x1, URZ ;  /* 0x0000000115047890 */ /* 0x000fc8000fffe0ff */
[----:B------:R-:W-:-:S04]  /*2950*/  UISETP.NE.AND UP0, UPT, UR4, 0x2, UPT ;  /* 0x000000020400788c */ /* 0x000fc8000bf05270 */
[----:B------:R-:W-:Y:S02]  /*2960*/  USEL UR5, URZ, 0x1, UP0 ;  /* 0x00000001ff057887 */ /* 0x000fe40008000000 */
[----:B------:R-:W-:-:S04]  /*2970*/  USEL UR4, UR4, URZ, UP0 ;  /* 0x000000ff04047287 */ /* 0x000fc80008000000 */
[----:B------:R-:W-:Y:S01]  /*2980*/  ULEA UR4, UR4, UR13, 0x3 ;  /* 0x0000000d04047291 */ /* 0x000fe2000f8e18ff */
[----:B-1----:R-:W-:-:S04]  /*2990*/  LOP3.LUT R3, R12, UR5, RZ, 0x3c, !PT ;  /* 0x000000050c037c12 */ /* 0x002fc8000f8e3cff */
[----:B------:R-:W-:Y:S01]  /*29a0*/  SHF.L.U32 R3, R3, 0x1f, RZ ;  /* 0x0000001f03037819 */ /* 0x000fe200000006ff */
[----:B------:R-:W-:-:S07]  /*29b0*/  IMAD.U32 R0, RZ, RZ, UR4 ;  /* 0x00000004ff007e24 */ /* 0x000fce000f8e00ff */
.L_x_44:
[----:B-1----:R1:W2:Y:S02]  /*29c0*/  SYNCS.PHASECHK.TRANS64.TRYWAIT P0, [R0+URZ], R3 ;  /* 0x00000003000075a7 */ /* 0x0022a400080011ff */
[----:B--2---:R-:W-:Y:S05]  /*29d0*/  @!P0 NANOSLEEP.SYNCS 0x989680 ;  /* 0x009896800000895d */ /* 0x004fea0003900000 */
[----:B------:R-:W2:Y:S02]  /*29e0*/  @!P0 SYNCS.PHASECHK.TRANS64 P0, [R0+URZ], R3 ;  /* 0x00000003000085a7 */ /* 0x000ea400080010ff */
[----:B--2---:R-:W-:Y:S05]  /*29f0*/  @P0 EXIT ;  /* 0x000000000000094d */ /* 0x004fea0003800000 */
[----:B------:R-:W-:Y:S05]  /*2a00*/  BRA `(.L_x_44) ;  /* 0xfffffffc00ec7947 */ /* 0x000fea000383ffff */
.L_x_22:
[----:B------:R-:W-:-:S04]  /*2a10*/  UISETP.NE.AND UP0, UPT, UR52, URZ, UPT ;  /* 0x000000ff3400728c */ /* 0x000fc8000bf05270 */
[----:B------:R-:W-:-:S09]  /*2a20*/  UISETP.NE.OR UP0, UPT, UR17, 0x1, UP0 ;  /* 0x000000011100788c */ /* 0x000fd20008705670 */
[----:B------:R-:W-:Y:S05]  /*2a30*/  BRA.U UP0, `(.L_x_45) ;  /* 0x0000000500487547 */ /* 0x000fea000b800000 */
[----:B------:R-:W-:Y:S01]  /*2a40*/  ISETP.GE.U32.AND P2, PT, R0, 0x4, PT ;  /* 0x000000040000780c */ /* 0x000fe20003f46070 */
[----:B------:R-:W-:Y:S01]  /*2a50*/  IMAD.MOV.U32 R12, RZ, RZ, 0x1 ;  /* 0x00000001ff0c7424 */ /* 0x000fe200078e00ff */
[----:B------:R-:W-:Y:S02]  /*2a60*/  CS2R R10, SRZ ;  /* 0x00000000000a7805 */ /* 0x000fe4000001ff00 */
[----:B------:R-:W-:Y:S01]  /*2a70*/  CS2R R8, SRZ ;  /* 0x0000000000087805 */ /* 0x000fe2000001ff00 */
[----:B------:R-:W-:Y:S01]  /*2a80*/  UMOV UR6, 0x400 ;  /* 0x0000040000067882 */ /* 0x000fe20000000000 */
[----:B------:R-:W-:Y:S01]  /*2a90*/  UMOV UR5, URZ ;  /* 0x000000ff00057c82 */ /* 0x000fe20008000000 */
[----:B------:R-:W-:-:S12]  /*2aa0*/  ULEA UR6, UR52, UR6, 0x18 ;  /* 0x0000000634067291 */ /* 0x000fd8000f8ec0ff */
.L_x_49:
[----:B------:R-:W-:Y:S02]  /*2ab0*/  LEA R2, R8, UR6, 0x3 ;  /* 0x0000000608027c11 */ /* 0x000fe4000f8e18ff */
[----:B------:R-:W-:-:S03]  /*2ac0*/  SHF.L.U32 R5, R9, 0x1f, RZ ;  /* 0x0000001f09057819 */ /* 0x000fc600000006ff */
[----:B------:R-:W-:Y:S01]  /*2ad0*/  VIADD R4, R2, 0xe0 ;  /* 0x000000e002047836 */ /* 0x000fe20000000000 */
[----:B------:R-:W1:Y:S02]  /*2ae0*/  SYNCS.PHASECHK.TRANS64.TRYWAIT P0, [R2+URZ+0xd0], R5 ;  /* 0x0000d005020075a7 */ /* 0x000e6400080011ff */
[----:B-1----:R-:W-:Y:S05]  /*2af0*/  @!P0 BRA `(.L_x_46) ;  /* 0x0000008c00fc8947 */ /* 0x002fea0003800000 */
.L_x_178:
[----:B------:R-:W-:Y:S01]  /*2b00*/  ULEA UR4, UR5, UR6, 0x3 ;  /* 0x0000000605047291 */ /* 0x000fe2000f8e18ff */
[----:B------:R-:W-:Y:S02]  /*2b10*/  PRMT R4, RZ, 0x654, R4 ;  /* 0x00000654ff047816 */ /* 0x000fe40000000004 */
[----:B-1----:R-:W-:Y:S01]  /*2b20*/  SHF.L.U32 R5, R12, 0x1f, RZ ;  /* 0x0000001f0c057819 */ /* 0x002fe200000006ff */
[----:B------:R-:W-:Y:S01]  /*2b30*/  UIADD3 UR7, UPT, UPT, UR4, 0x70, URZ ;  /* 0x0000007004077890 */ /* 0x000fe2000fffe0ff */
[----:B------:R1:W-:Y:S05]  /*2b40*/  SYNCS.ARRIVE.TRANS64.RED.A1T0 RZ, [R4+URZ], RZ ;  /* 0x000000ff04ff79a7 */ /* 0x0003ea00081004ff */
[----:B------:R-:W-:Y:S01]  /*2b50*/  IMAD.U32 R7, RZ, RZ, UR7 ;  /* 0x00000007ff077e24 */ /* 0x000fe2000f8e00ff */
[----:B------:R-:W2:Y:S04]  /*2b60*/  SYNCS.PHASECHK.TRANS64.TRYWAIT P0, [UR4+0x80], R5 ;  /* 0x00008005ff0075a7 */ /* 0x000ea80008001104 */
[----:B------:R-:W-:Y:S01]  /*2b70*/  PRMT R6, R0, 0x654, R7 ;  /* 0x0000065400067816 */ /* 0x000fe20000000007 */
[----:B-1----:R-:W-:Y:S01]  /*2b80*/  @!P2 IMAD.MOV.U32 R4, RZ, RZ, 0x10 ;  /* 0x00000010ff04a424 */ /* 0x002fe200078e00ff */
[----:B--2---:R-:W-:Y:S06]  /*2b90*/  @!P0 BRA `(.L_x_47) ;  /* 0x0000008c00e88947 */ /* 0x004fec0003800000 */
.L_x_180:
[----:B------:R-:W-:Y:S01]  /*2ba0*/  ULEA UR8, UR5, UR6, 0x4 ;  /* 0x0000000605087291 */ /* 0x000fe2000f8e20ff */
[----:B------:R-:W-:Y:S01]  /*2bb0*/  SEL R3, R6, R3, !P2 ;  /* 0x0000000306037207 */ /* 0x000fe20005000000 */
[----:B------:R-:W-:Y:S01]  /*2bc0*/  UIADD3 UR9, UPT, UPT, UR4, 0x70, URZ ;  /* 0x0000007004097890 */ /* 0x000fe2000fffe0ff */
[----:B-1----:R-:W-:Y:S01]  /*2bd0*/  LEA R2, R11, UR6, 0x3 ;  /* 0x000000060b027c11 */ /* 0x002fe2000f8e18ff */
[----:B------:R-:W-:Y:S01]  /*2be0*/  UIADD3 UR8, UPT, UPT, UR8, 0x100, URZ ;  /* 0x0000010008087890 */ /* 0x000fe2000fffe0ff */
[----:B------:R-:W-:Y:S01]  /*2bf0*/  SHF.L.U32 R5, R10, 0x1f, RZ ;  /* 0x0000001f0a057819 */ /* 0x000fe200000006ff */
[----:B------:R1:W-:Y:S01]  /*2c00*/  @!P2 SYNCS.ARRIVE.TRANS64.RED RZ, [R3+URZ], R4 ;  /* 0x0000000403ffa9a7 */ /* 0x0003e200080004ff */
[----:B------:R-:W-:Y:S01]  /*2c10*/  UIADD3 UR4, UPT, UPT, UR5, 0x1, URZ ;  /* 0x0000000105047890 */ /* 0x000fe2000fffe0ff */
[----:B------:R-:W-:-:S03]  /*2c20*/  VIADD R8, R8, 0x1 ;  /* 0x0000000108087836 */ /* 0x000fc60000000000 */
[----:B------:R-:W-:Y:S02]  /*2c30*/  UISETP.NE.AND UP0, UPT, UR4, 0x2, UPT ;  /* 0x000000020400788c */ /* 0x000fe4000bf05270 */
[----:B------:R-:W-:Y:S06]  /*2c40*/  UGETNEXTWORKID.BROADCAST [UR8], [UR9] ;  /* 0x00000000080073ca */ /* 0x000fec0008000100 */
[----:B------:R-:W-:Y:S01]  /*2c50*/  USEL UR7, URZ, 0x1, UP0 ;  /* 0x00000001ff077887 */ /* 0x000fe20008000000 */
[----:B------:R-:W-:Y:S01]  /*2c60*/  ISETP.NE.AND P0, PT, R8, 0x2, PT ;  /* 0x000000020800780c */ /* 0x000fe20003f05270 */
[----:B------:R-:W-:Y:S01]  /*2c70*/  USEL UR5, UR4, URZ, UP0 ;  /* 0x000000ff04057287 */ /* 0x000fe20008000000 */
[----:B------:R-:W2:Y:S03]  /*2c80*/  SYNCS.PHASECHK.TRANS64.TRYWAIT P1, [R2+URZ+0x70], R5 ;  /* 0x00007005020075a7 */ /* 0x000ea600080211ff */
[----:B------:R-:W-:Y:S01]  /*2c90*/  LOP3.LUT R12, R12, UR7, RZ, 0x3c, !PT ;  /* 0x000000070c0c7c12 */ /* 0x000fe2000f8e3cff */
[----:B-12---:R-:W-:Y:S07]  /*2ca0*/  @!P1 BRA `(.L_x_48) ;  /* 0x0000008c00bc9947 */ /* 0x006fee0003800000 */
.L_x_181:
[C---:B------:R-:W-:Y:S01]  /*2cb0*/  LEA R4, R11.reuse, UR6, 0x4 ;  /* 0x000000060b047c11 */ /* 0x040fe2000f8e20ff */
[----:B-1----:R-:W-:Y:S01]  /*2cc0*/  VIADD R2, R2, 0x80 ;  /* 0x0000008002027836 */ /* 0x002fe20000000000 */
[----:B------:R-:W-:Y:S01]  /*2cd0*/  SEL R8, R8, RZ, P0 ;  /* 0x000000ff08087207 */ /* 0x000fe20000000000 */
[----:B------:R-:W-:-:S03]  /*2ce0*/  VIADD R11, R11, 0x1 ;  /* 0x000000010b0b7836 */ /* 0x000fc60000000000 */
[----:B------:R-:W1:Y:S01]  /*2cf0*/  LDS.128 R4, [R4+0x100] ;  /* 0x0001000004047984 */ /* 0x000e620000000c00 */
[----:B------:R-:W-:Y:S02]  /*2d00*/  PRMT R2, RZ, 0x654, R2 ;  /* 0x00000654ff027816 */ /* 0x000fe40000000002 */
[C---:B------:R-:W-:Y:S01]  /*2d10*/  ISETP.NE.AND P1, PT, R11.reuse, 0x2, PT ;  /* 0x000000020b00780c */ /* 0x040fe20003f25270 */
[----:B------:R-:W-:Y:S01]  /*2d20*/  @!PT LDS RZ, [RZ] ;  /* 0x00000000fffff984 */ /* 0x000fe20000000800 */
[----:B------:R-:W-:Y:S01]  /*2d30*/  @!PT LDS RZ, [RZ] ;  /* 0x00000000fffff984 */ /* 0x000fe20000000800 */
[----:B------:R-:W-:Y:S01]  /*2d40*/  @!PT LDS RZ, [RZ] ;  /* 0x00000000fffff984 */ /* 0x000fe20000000800 */
[----:B------:R-:W-:Y:S01]  /*2d50*/  @!PT LDS RZ, [RZ] ;  /* 0x00000000fffff984 */ /* 0x000fe20000000800 */
[----:B------:R2:W-:Y:S06]  /*2d60*/  MEMBAR.ALL.CTA ;  /* 0x0000000000007992 */ /* 0x0005ec0000008000 */
[----:B--2---:R-:W2:Y:S01]  /*2d70*/  FENCE.VIEW.ASYNC.S ;  /* 0x00000000000073c6 */ /* 0x004ea20000000000 */
[----:B------:R-:W-:Y:S01]  /*2d80*/  SEL R11, R11, RZ, P1 ;  /* 0x000000ff0b0b7207 */ /* 0x000fe20000800000 */
[----:B--2---:R2:W-:Y:S01]  /*2d90*/  SYNCS.ARRIVE.TRANS64.RED.A1T0 RZ, [R2+URZ], RZ ;  /* 0x000000ff02ff79a7 */ /* 0x0045e200081004ff */
[----:B-1----:R-:W-:-:S02]  /*2da0*/  LOP3.LUT P3, RZ, R6, 0x1, RZ, 0xc0, !PT ;  /* 0x0000000106ff7812 */ /* 0x002fc4000786c0ff */
[----:B------:R-:W-:-:S04]  /*2db0*/  SEL R5, RZ, 0x1, P1 ;  /* 0x00000001ff057807 */ /* 0x000fc80000800000 */
[----:B------:R-:W-:Y:S02]  /*2dc0*/  LOP3.LUT R10, R10, R5, RZ, 0x3c, !PT ;  /* 0x000000050a0a7212 */ /* 0x000fe400078e3cff */
[----:B--2---:R-:W-:-:S04]  /*2dd0*/  SEL R2, RZ, 0x1, P0 ;  /* 0x00000001ff027807 */ /* 0x004fc80000000000 */
[----:B------:R-:W-:Y:S01]  /*2de0*/  LOP3.LUT R9, R9, R2, RZ, 0x3c, !PT ;  /* 0x0000000209097212 */ /* 0x000fe200078e3cff */
[----:B------:R-:W-:Y:S06]  /*2df0*/  @P3 BRA `(.L_x_49) ;  /* 0xfffffffc002c3947 */ /* 0x000fec000383ffff */
[----:B------:R-:W-:Y:S01]  /*2e00*/  ULEA UR4, UR5, UR6, 0x3 ;  /* 0x0000000605047291 */ /* 0x000fe2000f8e18ff */
[----:B------:R-:W-:-:S08]  /*2e10*/  SHF.L.U32 R3, R12, 0x1f, RZ ;  /* 0x0000001f0c037819 */ /* 0x000fd000000006ff */
[----:B------:R-:W1:Y:S02]  /*2e20*/  SYNCS.PHASECHK.TRANS64 P0, [UR4+0x80], R3 ;  /* 0x00008003ff0075a7 */ /* 0x000e640008001004 */
[----:B-1----:R-:W-:Y:S05]  /*2e30*/  @P0 BRA `(.L_x_50) ;  /* 0x0000000000080947 */ /* 0x002fea0003800000 */
[----:B------:R-:W1:Y:S02]  /*2e40*/  SYNCS.PHASECHK.TRANS64.TRYWAIT P0, [UR4+0x80], R3 ;  /* 0x00008003ff0075a7 */ /* 0x000e640008001104 */
[----:B-1----:R-:W-:Y:S05]  /*2e50*/  @!P0 BRA `(.L_x_51) ;  /* 0x0000008c00648947 */ /* 0x002fea0003800000 */
.L_x_50:
[----:B------:R-:W-:-:S04]  /*2e60*/  UIADD3 UR7, UPT, UPT, UR5, 0x1, URZ ;  /* 0x0000000105077890 */ /* 0x000fc8000fffe0ff */
[----:B------:R-:W-:-:S04]  /*2e70*/  UISETP.NE.AND UP0, UPT, UR7, 0x2, UPT ;  /* 0x000000020700788c */ /* 0x000fc8000bf05270 */
[----:B------:R-:W-:Y:S02]  /*2e80*/  USEL UR8, URZ, 0x1, UP0 ;  /* 0x00000001ff087887 */ /* 0x000fe40008000000 */
[----:B------:R-:W-:-:S04]  /*2e90*/  USEL UR7, UR7, URZ, UP0 ;  /* 0x000000ff07077287 */ /* 0x000fc80008000000 */
[----:B------:R-:W-:Y:S01]  /*2ea0*/  ULEA UR7, UR7, UR6, 0x3 ;  /* 0x0000000607077291 */ /* 0x000fe2000f8e18ff */
[----:B-1----:R-:W-:-:S04]  /*2eb0*/  LOP3.LUT R3, R12, UR8, RZ, 0x3c, !PT ;  /* 0x000000080c037c12 */ /* 0x002fc8000f8e3cff */
[----:B------:R-:W-:-:S04]  /*2ec0*/  SHF.L.U32 R0, R3, 0x1f, RZ ;  /* 0x0000001f03007819 */ /* 0x000fc800000006ff */
[----:B------:R-:W1:Y:S02]  /*2ed0*/  SYNCS.PHASECHK.TRANS64 P0, [UR7+0x80], R0 ;  /* 0x00008000ff0075a7 */ /* 0x000e640008001007 */
[----:B-1----:R-:W-:Y:S05]  /*2ee0*/  @P0 EXIT ;  /* 0x000000000000094d */ /* 0x002fea0003800000 */
[----:B------:R-:W-:Y:S02]  /*2ef0*/  SHF.L.U32 R3, R3, 0x1f, RZ ;  /* 0x0000001f03037819 */ /* 0x000fe400000006ff */
[----:B------:R-:W-:-:S07]  /*2f00*/  MOV R0, UR7 ;  /* 0x0000000700007c02 */ /* 0x000fce0008000f00 */
.L_x_52:
[----:B-1----:R1:W2:Y:S02]  /*2f10*/  SYNCS.PHASECHK.TRANS64.TRYWAIT P0, [R0+URZ+0x80], R3 ;  /* 0x00008003000075a7 */ /* 0x0022a400080011ff */
[----:B--2---:R-:W-:Y:S05]  /*2f20*/  @!P0 NANOSLEEP.SYNCS 0x989680 ;  /* 0x009896800000895d */ /* 0x004fea0003900000 */
[----:B------:R-:W2:Y:S02]  /*2f30*/  @!P0 SYNCS.PHASECHK.TRANS64 P0, [R0+URZ+0x80], R3 ;  /* 0x00008003000085a7 */ /* 0x000ea400080010ff */
[----:B--2---:R-:W-:Y:S05]  /*2f40*/  @P0 EXIT ;  /* 0x000000000000094d */ /* 0x004fea0003800000 */
[----:B------:R-:W-:Y:S05]  /*2f50*/  BRA `(.L_x_52) ;  /* 0xfffffffc00ec7947 */ /* 0x000fea000383ffff */
.L_x_45:
[----:B------:R-:W-:Y:S05]  /*2f60*/  BRA.U UP4, `(.L_x_53) ;  /* 0x0000001104447547 */ /* 0x000fea000b800000 */
[----:B------:R-:W-:Y:S01]  /*2f70*/  UMOV UR4, 0x40 ;  /* 0x0000004000047882 */ /* 0x000fe20000000000 */
[----:B------:R-:W-:Y:S01]  /*2f80*/  NOP ;  /* 0x0000000000007918 */ /* 0x000fe20000000000 */
[----:B------:R-:W-:Y:S01]  /*2f90*/  ULEA UR5, UR52, UR4, 0x18 ;  /* 0x0000000434057291 */ /* 0x000fe2000f8ec0ff */
[----:B------:R-:W-:Y:S02]  /*2fa0*/  UMOV UR6, 0x400 ;  /* 0x0000040000067882 */ /* 0x000fe40000000000 */
[----:B------:R-:W-:-:S06]  /*2fb0*/  ULEA UR6, UR52, UR6, 0x18 ;  /* 0x0000000634067291 */ /* 0x000fcc000f8ec0ff */
[----:B------:R-:W1:Y:S02]  /*2fc0*/  LDS.U8 R0, [UR5+0x1c] ;  /* 0x00001c05ff007984 */ /* 0x000e640008000000 */
[----:B-1----:R-:W-:-:S13]  /*2fd0*/  ISETP.NE.AND P0, PT, R0, RZ, PT ;  /* 0x000000ff0000720c */ /* 0x002fda0003f05270 */
[----:B------:R-:W-:Y:S05]  /*2fe0*/  @P0 BRA `(.L_x_54) ;  /* 0x0000000000580947 */ /* 0x000fea0003800000 */
[----:B------:R-:W-:-:S13]  /*2ff0*/  ELECT P0, URZ, PT ;  /* 0x0000000000ff782f */ /* 0x000fda0003800000 */
[----:B------:R-:W-:Y:S05]  /*3000*/  @!P0 BRA `(.L_x_55) ;  /* 0x0000000000608947 */ /* 0x000fea0003800000 */
[----:B------:R-:W-:Y:S01]  /*3010*/  UMOV UR4, 0x10 ;  /* 0x0000001000047882 */ /* 0x000fe20000000000 */
[----:B------:R-:W-:Y:S01]  /*3020*/  HFMA2 R0, -RZ, RZ, 0, 5.9604644775390625e-08 ;  /* 0x00000001ff007431 */ /* 0x000fe200000001ff */
[----:B------:R-:W-:-:S03]  /*3030*/  MOV R3, 0xffff ;  /* 0x0000ffff00037802 */ /* 0x000fc60000000f00 */
[----:B------:R-:W-:Y:S04]  /*3040*/  DEPBAR.LE SB1, 0x36 ;  /* 0x00009d800000791a */ /* 0x000fe80000000000 */
[----:B------:R-:W1:Y:S02]  /*3050*/  UTCATOMSWS.FIND_AND_SET.ALIGN UP0, UR4, UR4 ;  /* 0x00000004000475e3 */ /* 0x000e640008000800 */
[----:B-1----:R-:W-:Y:S01]  /*3060*/  MOV R4, UR4 ;  /* 0x0000000400047c02 */ /* 0x002fe20008000f00 */
[----:B------:R-:W-:Y:S06]  /*3070*/  BRA.U UP0, `(.L_x_56) ;  /* 0x0000000100187547 */ /* 0x000fec000b800000 */
.L_x_57:
[----:B------:R-:W-:Y:S05]  /*3080*/  NANOSLEEP 0x64 ;  /* 0x000000640000795d */ /* 0x000fea0003800000 */
[----:B------:R-:W-:-:S05]  /*3090*/  UMOV UR4, 0x10 ;  /* 0x0000001000047882 */ /* 0x000fca0000000000 */
[----:B------:R-:W-:Y:S04]  /*30a0*/  DEPBAR.LE SB1, 0x36 ;  /* 0x00009d800000791a */ /* 0x000fe80000000000 */
[----:B------:R-:W1:Y:S02]  /*30b0*/  UTCATOMSWS.FIND_AND_SET.ALIGN UP0, UR4, UR4 ;  /* 0x00000004000475e3 */ /* 0x000e640008000800 */
[----:B-1----:R-:W-:Y:S01]  /*30c0*/  MOV R4, UR4 ;  /* 0x0000000400047c02 */ /* 0x002fe20008000f00 */
[----:B------:R-:W-:Y:S05]  /*30d0*/  BRA.U !UP0, `(.L_x_57) ;  /* 0xfffffffd08e87547 */ /* 0x000fea000b83ffff */
.L_x_56:
[-C--:B------:R-:W-:Y:S02]  /*30e0*/  SHF.L.U32 R3, R3, R4.reuse, RZ ;  /* 0x0000000403037219 */ /* 0x080fe400000006ff */
[----:B------:R-:W-:Y:S01]  /*30f0*/  SHF.L.U32 R0, R0, R4, RZ ;  /* 0x0000000400007219 */ /* 0x000fe200000006ff */
[----:B------:R-:W-:Y:S02]  /*3100*/  IMAD.SHL.U32 R4, R4, 0x20, RZ ;  /* 0x0000002004047824 */ /* 0x000fe400078e00ff */
[----:B------:R1:W-:Y:S04]  /*3110*/  ATOMS.OR RZ, [UR5+0x14], R3 ;  /* 0x00001403ffff798c */ /* 0x0003e8000b000005 */
[----:B------:R1:W-:Y:S04]  /*3120*/  ATOMS.OR RZ, [UR5+0x18], R0 ;  /* 0x00001800ffff798c */ /* 0x0003e8000b000005 */
[----:B------:R1:W-:Y:S01]  /*3130*/  STS [UR6+0x120], R4 ;  /* 0x00012004ff007988 */ /* 0x0003e20008000806 */
[----:B------:R-:W-:Y:S05]  /*3140*/  BRA `(.L_x_55) ;  /* 0x0000000000107947 */ /* 0x000fea0003800000 */
.L_x_54:
[----:B------:R-:W-:Y:S02]  /*3150*/  MOV R0, 0xffffffff ;  /* 0xffffffff00007802 */ /* 0x000fe40000000f00 */
[----:B------:R-:W-:-:S03]  /*3160*/  MOV R4, 0x3190 ;  /* 0x0000319000047802 */ /* 0x000fc60000000f00 */
[----:B------:R1:W-:Y:S04]  /*3170*/  STS [UR6+0x120], R0 ;  /* 0x00012000ff007988 */ /* 0x0003e80008000806 */
[----:B-1---5:R-:W-:Y:S05]  /*3180*/  CALL.REL.NOINC `($__internal_1_$__cuda_sm10x_tcgen05_guardrail_trap_phase_invalid_during_alloc) ;  /* 0x0000009400607944 */ /* 0x022fea0003c00000 */
.L_x_55:
[----:B------:R-:W-:Y:S05]  /*3190*/  WARPSYNC.ALL ;  /* 0x0000000000007948 */ /* 0x000fea0003800000 */
[----:B------:R-:W2:Y:S01]  /*31a0*/  S2UR UR4, SR_CgaCtaId ;  /* 0x00000000000479c3 */ /* 0x000ea20000008800 */
[----:B------:R-:W-:Y:S01]  /*31b0*/  UMOV UR41, 0x400 ;  /* 0x0000040000297882 */ /* 0x000fe20000000000 */
[----:B------:R-:W-:-:S06]  /*31c0*/  NOP ;  /* 0x0000000000007918 */ /* 0x000fcc0000000000 */
[----:B------:R-:W-:Y:S06]  /*31d0*/  BAR.ARV 0x6, 0xa0 ;  /* 0x0182800000007b1d */ /* 0x000fec0000002000 */
[----:B------:R-:W3:Y:S01]  /*31e0*/  LDCU UR6, c[0x0][0x38c] ;  /* 0x00007180ff0677ac */ /* 0x000ee20008000800 */
[----:B------:R-:W-:Y:S01]  /*31f0*/  LOP3.LUT R2, R2, 0xffff, RZ, 0xc0, !PT ;  /* 0x0000ffff02027812 */ /* 0x000fe200078ec0ff */
[----:B------:R-:W-:Y:S01]  /*3200*/  IMAD.MOV.U32 R11, RZ, RZ, 0x1 ;  /* 0x00000001ff0b7424 */ /* 0x000fe200078e00ff */
[----:B------:R-:W-:Y:S01]  /*3210*/  CS2R R8, SRZ ;  /* 0x0000000000087805 */ /* 0x000fe2000001ff00 */
[----:B------:R-:W4:Y:S01]  /*3220*/  LDCU UR7, c[0x0][0x38c] ;  /* 0x00007180ff0777ac */ /* 0x000f220008000800 */
[----:B------:R-:W-:Y:S01]  /*3230*/  R2UR UR42, R2 ;  /* 0x00000000022a72ca */ /* 0x000fe200000e0000 */
[----:B------:R-:W-:Y:S01]  /*3240*/  IMAD.MOV.U32 R10, RZ, RZ, RZ ;  /* 0x000000ffff0a7224 */ /* 0x000fe200078e00ff */
[----:B------:R-:W-:Y:S01]  /*3250*/  UMOV UR45, URZ ;  /* 0x000000ff002d7c82 */ /* 0x000fe20008000000 */
[----:B------:R-:W-:Y:S01]  /*3260*/  UMOV UR39, URZ ;  /* 0x000000ff00277c82 */ /* 0x000fe20008000000 */
[----:B--2---:R-:W-:Y:S01]  /*3270*/  ULEA UR41, UR4, UR41, 0x18 ;  /* 0x0000002904297291 */ /* 0x004fe2000f8ec0ff */
[----:B------:R-:W-:Y:S01]  /*3280*/  UMOV UR62, 0x0 ;  /* 0x00000000003e7882 */ /* 0x000fe20000000000 */
[----:B------:R-:W-:-:S02]  /*3290*/  UMOV UR63, 0x4400910 ;  /* 0x04400910003f7882 */ /* 0x000fc40000000000 */
[----:B------:R-:W-:Y:S02]  /*32a0*/  UIADD3 UR5, UPT, UPT, UR41, 0x8800, URZ ;  /* 0x0000880029057890 */ /* 0x000fe4000fffe0ff */
[----:B------:R-:W-:Y:S02]  /*32b0*/  UIADD3 UR4, UPT, UPT, UR41, 0x10800, URZ ;  /* 0x0001080029047890 */ /* 0x000fe4000fffe0ff */
[----:B---3--:R-:W-:Y:S01]  /*32c0*/  UIADD3 UR6, UPT, UPT, UR6, 0x3f, URZ ;  /* 0x0000003f06067890 */ /* 0x008fe2000fffe0ff */
[----:B-1----:R-:W1:Y:S01]  /*32d0*/  LDS R0, [UR41+0x120] ;  /* 0x00012029ff007984 */ /* 0x002e620008000800 */
[----:B------:R-:W-:Y:S02]  /*32e0*/  USHF.R.U32.HI UR5, URZ, 0x4, UR5 ;  /* 0x00000004ff057899 */ /* 0x000fe40008011605 */
[----:B------:R-:W-:Y:S02]  /*32f0*/  USHF.R.S32.HI UR47, URZ, 0x1f, UR6 ;  /* 0x0000001fff2f7899 */ /* 0x000fe40008011406 */
[----:B------:R-:W-:-:S02]  /*3300*/  USHF.R.U32.HI UR4, URZ, 0x4, UR4 ;  /* 0x00000004ff047899 */ /* 0x000fc40008011604 */
[----:B------:R-:W-:Y:S02]  /*3310*/  ULEA.HI UR47, UR47, UR6, URZ, 0x6 ;  /* 0x000000062f2f7291 */ /* 0x000fe4000f8f30ff */
[----:B------:R-:W-:Y:S02]  /*3320*/  ULOP3.LUT UR5, UR5, 0x3fff, URZ, 0xc0, !UPT ;  /* 0x00003fff05057892 */ /* 0x000fe4000f8ec0ff */
[----:B------:R-:W-:Y:S02]  /*3330*/  USHF.R.S32.HI UR47, URZ, 0x6, UR47 ;  /* 0x00000006ff2f7899 */ /* 0x000fe4000801142f */
[----:B------:R-:W-:Y:S02]  /*3340*/  ULOP3.LUT UR4, UR4, 0x3fff, URZ, 0xc0, !UPT ;  /* 0x00003fff04047892 */ /* 0x000fe4000f8ec0ff */
[----:B------:R-:W-:Y:S01]  /*3350*/  UISETP.LT.AND UP0, UPT, UR47, 0x1, UPT ;  /* 0x000000012f00788c */ /* 0x000fe2000bf01270 */
[----:B------:R-:W-:Y:S01]  /*3360*/  UMOV UR60, 0x0 ;  /* 0x00000000003c7882 */ /* 0x000fe20000000000 */
[----:B------:R-:W-:-:S02]  /*3370*/  UMOV UR61, 0x4400910 ;  /* 0x04400910003d7882 */ /* 0x000fc40000000000 */
[----:B------:R-:W-:Y:S01]  /*3380*/  USEL UR64, UR47, 0x1, !UP0 ;  /* 0x000000012f407887 */ /* 0x000fe2000c000000 */
[----:B------:R-:W-:Y:S01]  /*3390*/  UMOV UR58, 0x0 ;  /* 0x00000000003a7882 */ /* 0x000fe20000000000 */
[----:B------:R-:W-:Y:S01]  /*33a0*/  UMOV UR59, 0x4400910 ;  /* 0x04400910003b7882 */ /* 0x000fe20000000000 */
[----:B------:R-:W-:Y:S01]  /*33b0*/  UMOV UR56, 0x0 ;  /* 0x0000000000387882 */ /* 0x000fe20000000000 */
[----:B------:R-:W-:Y:S01]  /*33c0*/  UMOV UR57, 0x4400910 ;  /* 0x0440091000397882 */ /* 0x000fe20000000000 */
[----:B------:R-:W-:Y:S01]  /*33d0*/  UMOV UR54, 0x0 ;  /* 0x0000000000367882 */ /* 0x000fe20000000000 */
[----:B------:R-:W-:Y:S01]  /*33e0*/  UMOV UR55, 0x4400910 ;  /* 0x0440091000377882 */ /* 0x000fe20000000000 */
[----:B------:R-:W-:Y:S01]  /*33f0*/  UMOV UR52, 0x0 ;  /* 0x0000000000347882 */ /* 0x000fe20000000000 */
[----:B------:R-:W-:Y:S01]  /*3400*/  UMOV UR53, 0x4400910 ;  /* 0x0440091000357882 */ /* 0x000fe20000000000 */
[----:B------:R-:W-:Y:S02]  /*3410*/  ULOP3.LUT UR43, UR5, 0x10000, URZ, 0xfc, !UPT ;  /* 0x00010000052b7892 */ /* 0x000fe4000f8efcff */
[----:B------:R-:W-:-:S02]  /*3420*/  ULOP3.LUT UR44, UR4, 0x10000, URZ, 0xfc, !UPT ;  /* 0x00010000042c7892 */ /* 0x000fc4000f8efcff */
[----:B------:R-:W-:Y:S02]  /*3430*/  UIADD3 UR64, UPT, UPT, -UR64, URZ, URZ ;  /* 0x000000ff40407290 */ /* 0x000fe4000fffe1ff */
[----:B----4-:R-:W-:Y:S01]  /*3440*/  UISETP.GE.AND UP4, UPT, UR7, 0x1, UPT ;  /* 0x000000010700788c */ /* 0x010fe2000bf86270 */
[----:B------:R-:W-:Y:S01]  /*3450*/  UMOV UR50, 0x0 ;  /* 0x0000000000327882 */ /* 0x000fe20000000000 */
[----:B------:R-:W-:Y:S01]  /*3460*/  UMOV UR51, 0x4400910 ;  /* 0x0440091000337882 */ /* 0x000fe20000000000 */
[----:B------:R-:W-:Y:S01]  /*3470*/  UMOV UR48, 0x0 ;  /* 0x0000000000307882 */ /* 0x000fe20000000000 */
[----:B-1----:R-:W-:Y:S01]  /*3480*/  R2UR UR65, R0 ;  /* 0x00000000004172ca */ /* 0x002fe200000e0000 */
[----:B------:R-:W-:-:S14]  /*3490*/  UMOV UR49, 0x4400910 ;  /* 0x0440091000317882 */ /* 0x000fdc0000000000 */
.L_x_64:
[----:B------:R-:W-:Y:S02]  /*34a0*/  LEA R0, R10, UR41, 0x3 ;  /* 0x000000290a007c11 */ /* 0x000fe4000f8e18ff */
[----:B------:R-:W-:Y:S02]  /*34b0*/  SHF.L.U32 R5, R9, 0x1f, RZ ;  /* 0x0000001f09057819 */ /* 0x000fe400000006ff */
[----:B------:R-:W-:Y:S01]  /*34c0*/  PLOP3.LUT P0, PT, PT, PT, UP4, 0x80, 0x8 ;  /* 0x000000000008781c */ /* 0x000fe20003f0f048 */
[----:B------:R-:W-:Y:S01]  /*34d0*/  VIADD R3, R0, 0x80 ;  /* 0x0000008000037836 */ /* 0x000fe20000000000 */
[----:B-1----:R-:W1:Y:S02]  /*34e0*/  SYNCS.PHASECHK.TRANS64.TRYWAIT P1, [R0+URZ+0x70], R5 ;  /* 0x00007005000075a7 */ /* 0x002e6400080211ff */
[----:B-1-3--:R-:W-:Y:S09]  /*34f0*/  @!P1 BRA `(.L_x_58) ;  /* 0x0000008400d49947 */ /* 0x00aff20003800000 */
.L_x_183:
[----:B------:R-:W-:Y:S01]  /*3500*/  LEA R4, R10, UR41, 0x4 ;  /* 0x000000290a047c11 */ /* 0x000fe2000f8e20ff */
[----:B------:R-:W-:Y:S01]  /*3510*/  @UP4 ULEA UR4, UR39, UR41, 0x3 ;  /* 0x0000002927044291 */ /* 0x000fe2000f8e18ff */
[----:B------:R-:W-:Y:S01]  /*3520*/  PLOP3.LUT P2, PT, PT, PT, PT, 0x80, 0x8 ;  /* 0x000000000008781c */ /* 0x000fe20003f4f070 */
[----:B------:R-:W-:Y:S01]  /*3530*/  ULEA UR46, UR45, UR41, 0x3 ;  /* 0x000000292d2e7291 */ /* 0x000fe2000f8e18ff */
[----:B------:R-:W-:Y:S02]  /*3540*/  PRMT R3, RZ, 0x654, R3 ;  /* 0x00000654ff037816 */ /* 0x000fe40000000003 */
[----:B-1----:R-:W1:Y:S01]  /*3550*/  LDS.128 R4, [R4+0x100] ;  /* 0x0001000004047984 */ /* 0x002e620000000c00 */
[----:B------:R-:W-:Y:S02]  /*3560*/  @P0 SHF.L.U32 R2, R8, 0x1f, RZ ;  /* 0x0000001f08020819 */ /* 0x000fe400000006ff */
[----:B------:R-:W-:Y:S01]  /*3570*/  SHF.L.U32 R0, R11, 0x1f, RZ ;  /* 0x0000001f0b007819 */ /* 0x000fe200000006ff */
[----:B------:R-:W-:Y:S01]  /*3580*/  @!PT LDS RZ, [RZ] ;  /* 0x00000000fffff984 */ /* 0x000fe20000000800 */
[----:B------:R-:W-:Y:S01]  /*3590*/  @!PT LDS RZ, [RZ] ;  /* 0x00000000fffff984 */ /* 0x000fe20000000800 */
[----:B------:R-:W-:Y:S01]  /*35a0*/  @!PT LDS RZ, [RZ] ;  /* 0x00000000fffff984 */ /* 0x000fe20000000800 */
[----:B------:R-:W-:Y:S01]  /*35b0*/  @!PT LDS RZ, [RZ] ;  /* 0x00000000fffff984 */ /* 0x000fe20000000800 */
[----:B------:R2:W-:Y:S06]  /*35c0*/  MEMBAR.ALL.CTA ;  /* 0x0000000000007992 */ /* 0x0005ec0000008000 */
[----:B--2---:R-:W2:Y:S02]  /*35d0*/  FENCE.VIEW.ASYNC.S ;  /* 0x00000000000073c6 */ /* 0x004ea40000000000 */
[----:B--2---:R2:W-:Y:S01]  /*35e0*/  SYNCS.ARRIVE.TRANS64.RED.A1T0 RZ, [R3+URZ], RZ ;  /* 0x000000ff03ff79a7 */ /* 0x0045e200081004ff */
[----:B------:R2:W3:Y:S01]  /*35f0*/  @P0 SYNCS.PHASECHK.TRANS64.TRYWAIT P2, [UR4], R2 ;  /* 0x00000002ff0005a7 */ /* 0x0004e20008041104 */
[----:B------:R-:W-:Y:S01]  /*3600*/  ULEA.HI UR4, UR45, UR45, URZ, 0x1 ;  /* 0x0000002d2d047291 */ /* 0x000fe2000f8f08ff */
[----:B-1----:R-:W-:-:S03]  /*3610*/  LOP3.LUT P1, RZ, R6, 0x1, RZ, 0xc0, !PT ;  /* 0x0000000106ff7812 */ /* 0x002fc6000782c0ff */
[----:B------:R-:W-:Y:S02]  /*3620*/  USHF.L.U32 UR5, UR4, 0x7, URZ ;  /* 0x0000000704057899 */ /* 0x000fe400080006ff */
[----:B------:R-:W-:Y:S02]  /*3630*/  ULOP3.LUT UR36, UR4, 0xffe, URZ, 0xc0, !UPT ;  /* 0x00000ffe04247892 */ /* 0x000fe4000f8ec0ff */
[----:B------:R-:W-:Y:S02]  /*3640*/  ULOP3.LUT UR4, UR5, 0xffffff00, URZ, 0xc0, !UPT ;  /* 0xffffff0005047892 */ /* 0x000fe4000f8ec0ff */
[----:B------:R-:W-:Y:S02]  /*3650*/  UIADD3 UR36, UPT, UPT, -UR36, UR45, URZ ;  /* 0x0000002d24247290 */ /* 0x000fe4000fffe1ff */
[----:B------:R-:W-:Y:S01]  /*3660*/  UIADD3 UR4, UPT, UPT, UR65, UR4, URZ ;  /* 0x0000000441047290 */ /* 0x000fe2000fffe0ff */
[----:B------:R-:W1:Y:S03]  /*3670*/  SYNCS.PHASECHK.TRANS64.TRYWAIT P0, [UR46+0xb0], R0 ;  /* 0x0000b000ff0075a7 */ /* 0x000e66000800112e */
[----:B------:R-:W-:Y:S01]  /*3680*/  ULEA UR36, UR36, UR4, 0x14 ;  /* 0x0000000424247291 */ /* 0x000fe2000f8ea0ff */
[----:B-123--:R-:W-:Y:S11]  /*3690*/  @!P0 BRA `(.L_x_59) ;  /* 0x0000008400808947 */ /* 0x00eff60003800000 */
.L_x_185:
[----:B------:R-:W-:Y:S01]  /*36a0*/  IADD3 R10, PT, PT, R10, 0x1, RZ ;  /* 0x000000010a0a7810 */ /* 0x000fe20007ffe0ff */
[----:B------:R-:W-:Y:S06]  /*36b0*/  BRA.U !UP4, `(.L_x_60) ;  /* 0x000000050c107547 */ /* 0x000fec000b800000 */
[----:B------:R-:W-:Y:S01]  /*36c0*/  UPLOP3.LUT UP2, UPT, UPT, UPT, UPT, 0x40, 0x4 ;  /* 0x000000000004789c */ /* 0x000fe20003f4e870 */
[----:B------:R-:W-:Y:S01]  /*36d0*/  UMOV UR38, UR64 ;  /* 0x0000004000267c82 */ /* 0x000fe20008000000 */
[----:B------:R-:W-:Y:S01]  /*36e0*/  UMOV UR37, UR47 ;  /* 0x0000002f00257c82 */ /* 0x000fe20008000000 */
[----:B------:R-:W-:-:S08]  /*36f0*/  UMOV UR5, UR39 ;  /* 0x0000002700057c82 */ /* 0x000fd00008000000 */
.L_x_63:
[----:B------:R-:W-:Y:S02]  /*3700*/  UIADD3 UR38, UPT, UPT, UR38, 0x1, URZ ;  /* 0x0000000126267890 */ /* 0x000fe4000fffe0ff */
[----:B------:R-:W-:Y:S02]  /*3710*/  ULEA UR7, UR5, UR41, 0x3 ;  /* 0x0000002905077291 */ /* 0x000fe4000f8e18ff */
[----:B------:R-:W-:Y:S01]  /*3720*/  UISETP.NE.AND UP3, UPT, UR38, URZ, UPT ;  /* 0x000000ff2600728c */ /* 0x000fe2000bf65270 */
[----:B--23--:R-:W-:Y:S10]  /*3730*/  @P2 BRA `(.L_x_61) ;  /* 0x00000000000c2947 */ /* 0x00cff40003800000 */
[----:B-1----:R-:W-:Y:S04]  /*3740*/  SHF.L.U32 R3, R8, 0x1f, RZ ;  /* 0x0000001f08037819 */ /* 0x002fe800000006ff */
[----:B------:R-:W1:Y:S02]  /*3750*/  SYNCS.PHASECHK.TRANS64.TRYWAIT P0, [UR7], R3 ;  /* 0x00000003ff0075a7 */ /* 0x000e640008001107 */
[----:B-1----:R-:W-:Y:S05]  /*3760*/  @!P0 BRA `(.L_x_62) ;  /* 0x0000008400648947 */ /* 0x002fea0003800000 */
.L_x_61:
[----:B------:R-:W-:Y:S01]  /*3770*/  UISETP.NE.AND UP0, UPT, UR37, 0x1, UPT ;  /* 0x000000012500788c */ /* 0x000fe2000bf05270 */
[----:B------:R-:W-:Y:S01]  /*3780*/  PLOP3.LUT P2, PT, PT, PT, PT, 0x80, 0x8 ;  /* 0x000000000008781c */ /* 0x000fe20003f4f070 */
[----:B------:R-:W-:Y:S02]  /*3790*/  UIADD3 UR4, UPT, UPT, UR5, 0x1, URZ ;  /* 0x0000000105047890 */ /* 0x000fe4000fffe0ff */
[----:B------:R-:W-:Y:S02]  /*37a0*/  UIADD3 UR40, UPT, UPT, UR7, 0x10, URZ ;  /* 0x0000001007287890 */ /* 0x000fe4000fffe0ff */
[----:B------:R-:W-:Y:S01]  /*37b0*/  UISETP.NE.AND UP1, UPT, UR4, 0x2, UPT ;  /* 0x000000020400788c */ /* 0x000fe2000bf25270 */
[----:B------:R-:W-:Y:S01]  /*37c0*/  PLOP3.LUT P0, PT, PT, PT, UP0, 0x80, 0x8 ;  /* 0x000000000008781c */ /* 0x000fe20003f0f008 */
[----:B------:R-:W-:Y:S02]  /*37d0*/  UIADD3 UR37, UPT, UPT, UR37, -0x1, URZ ;  /* 0xffffffff25257890 */ /* 0x000fe4000fffe0ff */
[----:B------:R-:W-:Y:S02]  /*37e0*/  USEL UR6, URZ, 0x1, UP1 ;  /* 0x00000001ff067887 */ /* 0x000fe40008800000 */
[----:B------:R-:W-:Y:S01]  /*37f0*/  USEL UR39, UR4, URZ, UP1 ;  /* 0x000000ff04277287 */ /* 0x000fe20008800000 */
[----:B------:R-:W-:Y:S01]  /*3800*/  UMOV UR7, 0x40004040 ;  /* 0x4000404000077882 */ /* 0x000fe20000000000 */
[----:B------:R-:W-:Y:S02]  /*3810*/  UMOV UR35, 0x40004040 ;  /* 0x4000404000237882 */ /* 0x000fe40000000000 */
[----:B------:R-:W-:Y:S01]  /*3820*/  @UP0 ULEA UR4, UR39, UR41, 0x3 ;  /* 0x0000002927040291 */ /* 0x000fe2000f8e18ff */
[----:B------:R-:W-:Y:S01]  /*3830*/  LOP3.LUT R8, R8, UR6, RZ, 0x3c, !PT ;  /* 0x0000000608087c12 */ /* 0x000fe2000f8e3cff */
[----:B------:R-:W-:Y:S01]  /*3840*/  ULEA UR6, UR5, UR44, 0xc ;  /* 0x0000002c05067291 */ /* 0x000fe2000f8e60ff */
[----:B------:R-:W-:Y:S02]  /*3850*/  UMOV UR33, 0x40004040 ;  /* 0x4000404000217882 */ /* 0x000fe40000000000 */
[----:B-1----:R-:W-:Y:S01]  /*3860*/  @P0 SHF.L.U32 R0, R8, 0x1f, RZ ;  /* 0x0000001f08000819 */ /* 0x002fe200000006ff */
[----:B------:R-:W-:Y:S02]  /*3870*/  UIADD3 UR34, UPT, UPT, UR6, 0x2, URZ ;  /* 0x0000000206227890 */ /* 0x000fe4000fffe0ff */
[----:B------:R-:W-:Y:S01]  /*3880*/  UIADD3 UR30, UPT, UPT, UR6, 0x4, URZ ;  /* 0x00000004061e7890 */ /* 0x000fe2000fffe0ff */
[----:B------:R2:W3:Y:S01]  /*3890*/  @P0 SYNCS.PHASECHK.TRANS64.TRYWAIT P2, [UR4], R0 ;  /* 0x00000000ff0005a7 */ /* 0x0004e20008041104 */
[----:B------:R-:W-:Y:S02]  /*38a0*/  ULEA UR4, UR5, UR43, 0xa ;  /* 0x0000002b05047291 */ /* 0x000fe4000f8e50ff */
[----:B------:R-:W-:Y:S02]  /*38b0*/  UIADD3 UR26, UPT, UPT, UR6, 0x6, URZ ;  /* 0x00000006061a7890 */ /* 0x000fe4000fffe0ff */
        /* <DEDUP_REMOVED lines=10> */
[----:B------:R-:W-:Y:S01]  /*3960*/  UIADD3 UR8, UPT, UPT, UR4, 0x206, URZ ;  /* 0x0000020604087890 */ /* 0x000fe2000fffe0ff */
[----:B------:R-:W-:Y:S01]  /*3970*/  UMOV UR5, 0x40004040 ;  /* 0x4000404000057882 */ /* 0x000fe20000000000 */
[----:B------:R-:W-:Y:S01]  /*3980*/  UMOV UR31, 0x40004040 ;  /* 0x40004040001f7882 */ /* 0x000fe20000000000 */
[----:B------:R1:W-:Y:S01]  /*3990*/  UTCHMMA gdesc[UR4], gdesc[UR6], tmem[UR36], tmem[UR62], idesc[UR63], UP2 ;  /* 0x00ff3e06040075ea */ /* 0x0003e20009000024 */
[----:B------:R-:W-:Y:S01]  /*39a0*/  UPLOP3.LUT UP2, UPT, UPT, UPT, UPT, 0x80, 0x8 ;  /* 0x000000000008789c */ /* 0x000fe20003f4f070 */
[----:B------:R2:W-:Y:S01]  /*39b0*/  UTCHMMA gdesc[UR32], gdesc[UR34], tmem[UR36], tmem[UR60], idesc[UR61], UPT ;  /* 0x00ff3c22200075ea */ /* 0x0005e2000b800024 */
[----:B------:R-:W-:Y:S01]  /*39c0*/  UMOV UR29, 0x40004040 ;  /* 0x40004040001d7882 */ /* 0x000fe20000000000 */
[----:B------:R-:W-:Y:S01]  /*39d0*/  UMOV UR27, 0x40004040 ;  /* 0x40004040001b7882 */ /* 0x000fe20000000000 */
        /* <DEDUP_REMOVED lines=12> */
[----:B------:R-:W-:Y:S01]  /*3aa0*/  UMOV UR9, 0x40004040 ;  /* 0x4000404000097882 */ /* 0x000fe20000000000 */
[----:B------:R2:W-:Y:S01]  /*3ab0*/  UTCHMMA gdesc[UR12], gdesc[UR14], tmem[UR36], tmem[UR50], idesc[UR51], UPT ;  /* 0x00ff320e0c0075ea */ /* 0x0005e2000b800024 */
[----:B------:R2:W-:Y:S01]  /*3ac0*/  UTCHMMA gdesc[UR8], gdesc[UR10], tmem[UR36], tmem[UR48], idesc[UR49], UPT ;  /* 0x00ff300a080075ea */ /* 0x0005e2000b800024 */
[----:B------:R2:W-:Y:S01]  /*3ad0*/  UTCBAR.MULTICAST [UR40], URZ, UR42 ;  /* 0x000000ff280073e9 */ /* 0x0005e2000800082a */
[----:B-1----:R-:W-:Y:S01]  /*3ae0*/  UMOV UR5, UR39 ;  /* 0x0000002700057c82 */ /* 0x002fe20008000000 */
[----:B------:R-:W-:Y:S05]  /*3af0*/  BRA.U UP3, `(.L_x_63) ;  /* 0xfffffffd03007547 */ /* 0x000fea000b83ffff */
.L_x_60:
[----:B------:R-:W-:Y:S01]  /*3b00*/  UIADD3 UR4, UPT, UPT, UR45, 0x1, URZ ;  /* 0x000000012d047890 */ /* 0x000fe2000fffe0ff */
[C---:B------:R-:W-:Y:S01]  /*3b10*/  ISETP.NE.AND P0, PT, R10.reuse, 0x2, PT ;  /* 0x000000020a00780c */ /* 0x040fe20003f05270 */
[----:B------:R-:W-:Y:S02]  /*3b20*/  UIADD3 UR5, UPT, UPT, UR46, 0x90, URZ ;  /* 0x000000902e057890 */ /* 0x000fe4000fffe0ff */
[----:B------:R-:W-:Y:S01]  /*3b30*/  UISETP.NE.AND UP0, UPT, UR4, 0x4, UPT ;  /* 0x000000040400788c */ /* 0x000fe2000bf05270 */
[----:B-12---:R-:W-:Y:S02]  /*3b40*/  SEL R0, RZ, 0x1, P0 ;  /* 0x00000001ff007807 */ /* 0x006fe40000000000 */
[----:B------:R-:W-:Y:S01]  /*3b50*/  SEL R10, R10, RZ, P0 ;  /* 0x000000ff0a0a7207 */ /* 0x000fe20000000000 */
[----:B------:R-:W-:Y:S01]  /*3b60*/  USEL UR6, URZ, 0x1, UP0 ;  /* 0x00000001ff067887 */ /* 0x000fe20008000000 */
[----:B------:R-:W-:Y:S01]  /*3b70*/  LOP3.LUT R9, R9, R0, RZ, 0x3c, !PT ;  /* 0x0000000009097212 */ /* 0x000fe200078e3cff */
[----:B------:R-:W-:Y:S01]  /*3b80*/  USEL UR45, UR4, URZ, UP0 ;  /* 0x000000ff042d7287 */ /* 0x000fe20008000000 */
[----:B------:R1:W-:Y:S03]  /*3b90*/  UTCBAR [UR5], URZ ;  /* 0x000000ff050073e9 */ /* 0x0003e600080000ff */
[----:B------:R-:W-:Y:S01]  /*3ba0*/  LOP3.LUT R11, R11, UR6, RZ, 0x3c, !PT ;  /* 0x000000060b0b7c12 */ /* 0x000fe2000f8e3cff */
[----:B------:R-:W-:Y:S07]  /*3bb0*/  @P1 BRA `(.L_x_64) ;  /* 0xfffffff800381947 */ /* 0x000fee000383ffff */
[----:B------:R-:W2:Y:S01]  /*3bc0*/  S2UR UR8, SR_CgaCtaId ;  /* 0x00000000000879c3 */ /* 0x000ea20000008800 */
[----:B------:R-:W-:Y:S01]  /*3bd0*/  ELECT P0, URZ, PT ;  /* 0x0000000000ff782f */ /* 0x000fe20003800000 */
[----:B------:R-:W-:Y:S01]  /*3be0*/  IMAD.MOV.U32 R0, RZ, RZ, 0x1 ;  /* 0x00000001ff007424 */ /* 0x000fe200078e00ff */
[----:B------:R-:W-:Y:S01]  /*3bf0*/  UIADD3 UR41, UPT, UPT, UR41, 0xb0, URZ ;  /* 0x000000b029297890 */ /* 0x000fe2000fffe0ff */
[----:B------:R-:W-:Y:S01]  /*3c00*/  SHF.L.U32 R3, R11, 0x1f, RZ ;  /* 0x0000001f0b037819 */ /* 0x000fe200000006ff */
[----:B------:R-:W-:-:S03]  /*3c10*/  UMOV UR4, 0x40 ;  /* 0x0000004000047882 */ /* 0x000fc60000000000 */
[----:B------:R-:W-:Y:S01]  /*3c20*/  UVIRTCOUNT.DEALLOC.SMPOOL 0x80 ;  /* 0x000000800000784c */ /* 0x000fe20000000000 */
[----:B--2---:R-:W-:Y:S02]  /*3c30*/  ULEA UR8, UR8, UR4, 0x18 ;  /* 0x0000000408087291 */ /* 0x004fe4000f8ec0ff */
[----:B------:R-:W-:-:S07]  /*3c40*/  ULEA UR4, UR45, UR41, 0x3 ;  /* 0x000000292d047291 */ /* 0x000fce000f8e18ff */
[----:B------:R2:W-:Y:S02]  /*3c50*/  @P0 STS.U8 [UR8+0x1c], R0 ;  /* 0x00001c00ff000988 */ /* 0x0005e40008000008 */
[----:B------:R-:W4:Y:S02]  /*3c60*/  SYNCS.PHASECHK.TRANS64.TRYWAIT P0, [UR4], R3 ;  /* 0x00000003ff0075a7 */ /* 0x000f240008001104 */
[----:B--2-4-:R-:W-:Y:S05]  /*3c70*/  @!P0 BRA `(.L_x_65) ;  /* 0x0000008000388947 */ /* 0x014fea0003800000 */
.L_x_188:
[----:B------:R-:W-:-:S04]  /*3c80*/  UIADD3 UR4, UPT, UPT, UR45, 0x1, URZ ;  /* 0x000000012d047890 */ /* 0x000fc8000fffe0ff */
[----:B------:R-:W-:-:S04]  /*3c90*/  UISETP.NE.AND UP0, UPT, UR4, 0x4, UPT ;  /* 0x000000040400788c */ /* 0x000fc8000bf05270 */
[----:B------:R-:W-:Y:S02]  /*3ca0*/  USEL UR6, URZ, 0x1, UP0 ;  /* 0x00000001ff067887 */ /* 0x000fe40008000000 */
[----:B------:R-:W-:-:S04]  /*3cb0*/  USEL UR4, UR4, URZ, UP0 ;  /* 0x000000ff04047287 */ /* 0x000fc80008000000 */
[----:B-1----:R-:W-:Y:S01]  /*3cc0*/  ULEA UR5, UR4, UR41, 0x3 ;  /* 0x0000002904057291 */ /* 0x002fe2000f8e18ff */
[----:B------:R-:W-:-:S04]  /*3cd0*/  LOP3.LUT R2, R11, UR6, RZ, 0x3c, !PT ;  /* 0x000000060b027c12 */ /* 0x000fc8000f8e3cff */
[----:B--2---:R-:W-:-:S04]  /*3ce0*/  SHF.L.U32 R3, R2, 0x1f, RZ ;  /* 0x0000001f02037819 */ /* 0x004fc800000006ff */
[----:B------:R-:W1:Y:S02]  /*3cf0*/  SYNCS.PHASECHK.TRANS64.TRYWAIT P0, [UR5], R3 ;  /* 0x00000003ff0075a7 */ /* 0x000e640008001105 */
[----:B-1----:R-:W-:Y:S05]  /*3d00*/  @!P0 BRA `(.L_x_66) ;  /* 0x00000080002c8947 */ /* 0x002fea0003800000 */
.L_x_190:
[----:B------:R-:W-:-:S04]  /*3d10*/  UIADD3 UR4, UPT, UPT, UR4, 0x1, URZ ;  /* 0x0000000104047890 */ /* 0x000fc8000fffe0ff */
[----:B------:R-:W-:-:S04]  /*3d20*/  UISETP.NE.AND UP0, UPT, UR4, 0x4, UPT ;  /* 0x000000040400788c */ /* 0x000fc8000bf05270 */
[----:B------:R-:W-:Y:S02]  /*3d30*/  USEL UR6, URZ, 0x1, UP0 ;  /* 0x00000001ff067887 */ /* 0x000fe40008000000 */
[----:B------:R-:W-:-:S04]  /*3d40*/  USEL UR4, UR4, URZ, UP0 ;  /* 0x000000ff04047287 */ /* 0x000fc80008000000 */
[----:B------:R-:W-:Y:S01]  /*3d50*/  ULEA UR5, UR4, UR41, 0x3 ;  /* 0x0000002904057291 */ /* 0x000fe2000f8e18ff */
[----:B------:R-:W-:-:S04]  /*3d60*/  LOP3.LUT R2, R2, UR6, RZ, 0x3c, !PT ;  /* 0x0000000602027c12 */ /* 0x000fc8000f8e3cff */
[----:B-1----:R-:W-:-:S04]  /*3d70*/  SHF.L.U32 R3, R2, 0x1f, RZ ;  /* 0x0000001f02037819 */ /* 0x002fc800000006ff */
[----:B------:R-:W1:Y:S02]  /*3d80*/  SYNCS.PHASECHK.TRANS64.TRYWAIT P0, [UR5], R3 ;  /* 0x00000003ff0075a7 */ /* 0x000e640008001105 */
[----:B-1----:R-:W-:Y:S05]  /*3d90*/  @!P0 BRA `(.L_x_67) ;  /* 0x0000008000208947 */ /* 0x002fea0003800000 */
.L_x_192:
[----:B------:R-:W-:-:S04]  /*3da0*/  UIADD3 UR4, UPT, UPT, UR4, 0x1, URZ ;  /* 0x0000000104047890 */ /* 0x000fc8000fffe0ff */
[----:B------:R-:W-:-:S04]  /*3db0*/  UISETP.NE.AND UP0, UPT, UR4, 0x4, UPT ;  /* 0x000000040400788c */ /* 0x000fc8000bf05270 */
[----:B------:R-:W-:Y:S02]  /*3dc0*/  USEL UR5, URZ, 0x1, UP0 ;  /* 0x00000001ff057887 */ /* 0x000fe40008000000 */
[----:B------:R-:W-:-:S04]  /*3dd0*/  USEL UR4, UR4, URZ, UP0 ;  /* 0x000000ff04047287 */ /* 0x000fc80008000000 */
[----:B------:R-:W-:Y:S01]  /*3de0*/  ULEA UR4, UR4, UR41, 0x3 ;  /* 0x0000002904047291 */ /* 0x000fe2000f8e18ff */
[----:B-1----:R-:W-:-:S04]  /*3df0*/  LOP3.LUT R3, R2, UR5, RZ, 0x3c, !PT ;  /* 0x0000000502037c12 */ /* 0x002fc8000f8e3cff */
[----:B------:R-:W-:-:S04]  /*3e00*/  SHF.L.U32 R3, R3, 0x1f, RZ ;  /* 0x0000001f03037819 */ /* 0x000fc800000006ff */
[----:B------:R-:W1:Y:S02]  /*3e10*/  SYNCS.PHASECHK.TRANS64.TRYWAIT P0, [UR4], R3 ;  /* 0x00000003ff0075a7 */ /* 0x000e640008001104 */
[----:B-1----:R-:W-:Y:S05]  /*3e20*/  @!P0 BRA `(.L_x_68) ;  /* 0x0000008000148947 */ /* 0x002fea0003800000 */
.L_x_194:
[----:B------:R-:W-:Y:S01]  /*3e30*/  NOP ;  /* 0x0000000000007918 */ /* 0x000fe20000000000 */
[----:B-1----:R-:W1:Y:S01]  /*3e40*/  LDS R0, [UR8+0x14] ;  /* 0x00001408ff007984 */ /* 0x002e620008000800 */
[----:B------:R-:W-:Y:S01]  /*3e50*/  ULOP3.LUT UR4, UR65, 0xffff, URZ, 0xc0, !UPT ;  /* 0x0000ffff41047892 */ /* 0x000fe2000f8ec0ff */
[----:B------:R-:W-:Y:S01]  /*3e60*/  UMOV UR5, 0xffff ;  /* 0x0000ffff00057882 */ /* 0x000fe20000000000 */
[----:B------:R-:W-:Y:S02]  /*3e70*/  UMOV UR6, 0x1 ;  /* 0x0000000100067882 */ /* 0x000fe40000000000 */
[----:B------:R-:W-:-:S04]  /*3e80*/  USHF.R.U32.HI UR4, URZ, 0x5, UR4 ;  /* 0x00000005ff047899 */ /* 0x000fc80008011604 */
[----:B------:R-:W-:Y:S02]  /*3e90*/  USHF.L.U32 UR5, UR5, UR4, URZ ;  /* 0x0000000405057299 */ /* 0x000fe400080006ff */
[----:B------:R-:W-:-:S04]  /*3ea0*/  USHF.L.U32 UR4, UR6, UR4, URZ ;  /* 0x0000000406047299 */ /* 0x000fc800080006ff */
[----:B-1----:R-:W-:-:S04]  /*3eb0*/  LOP3.LUT R0, R0, UR5, RZ, 0xc0, !PT ;  /* 0x0000000500007c12 */ /* 0x002fc8000f8ec0ff */
[----:B------:R-:W-:-:S13]  /*3ec0*/  ISETP.NE.AND P0, PT, R0, UR5, PT ;  /* 0x0000000500007c0c */ /* 0x000fda000bf05270 */
[----:B------:R-:W-:Y:S05]  /*3ed0*/  @P0 BRA `(.L_x_69) ;  /* 0x0000000000580947 */ /* 0x000fea0003800000 */
[----:B------:R-:W1:Y:S02]  /*3ee0*/  LDS R0, [UR8+0x18] ;  /* 0x00001808ff007984 */ /* 0x000e640008000800 */
[----:B-1----:R-:W-:-:S04]  /*3ef0*/  LOP3.LUT R0, R0, UR4, RZ, 0xc0, !PT ;  /* 0x0000000400007c12 */ /* 0x002fc8000f8ec0ff */
[----:B------:R-:W-:-:S13]  /*3f00*/  ISETP.NE.AND P0, PT, R0, UR4, PT ;  /* 0x0000000400007c0c */ /* 0x000fda000bf05270 */
[----:B------:R-:W-:Y:S05]  /*3f10*/  @P0 BRA `(.L_x_70) ;  /* 0x00000000003c0947 */ /* 0x000fea0003800000 */
[----:B------:R-:W1:Y:S01]  /*3f20*/  S2R R2, SR_LANEID ;  /* 0x0000000000027919 */ /* 0x000e620000000000 */
[----:B------:R-:W-:Y:S01]  /*3f30*/  ULOP3.LUT UR5, URZ, UR5, URZ, 0x33, !UPT ;  /* 0x00000005ff057292 */ /* 0x000fe2000f8e33ff */
[----:B------:R-:W-:Y:S01]  /*3f40*/  LOP3.LUT R4, RZ, UR4, RZ, 0x33, !PT ;  /* 0x00000004ff047c12 */ /* 0x000fe2000f8e33ff */
[----:B------:R-:W-:Y:S02]  /*3f50*/  VOTEU.ANY UR4, UPT, PT ;  /* 0x0000000000047886 */ /* 0x000fe400038e0100 */
[----:B------:R-:W-:Y:S01]  /*3f60*/  UFLO.U32 UR4, UR4 ;  /* 0x00000004000472bd */ /* 0x000fe200080e0000 */
[----:B------:R-:W2:Y:S01]  /*3f70*/  REDUX UR6, R4 ;  /* 0x00000000040673c4 */ /* 0x000ea20000000000 */
[----:B------:R-:W-:-:S06]  /*3f80*/  IMAD.U32 R0, RZ, RZ, UR5 ;  /* 0x00000005ff007e24 */ /* 0x000fcc000f8e00ff */
[----:B------:R4:W-:Y:S01]  /*3f90*/  UTCATOMSWS.AND URZ, UR5 ;  /* 0x0000000500ff79e3 */ /* 0x0009e20008000000 */
[----:B------:R-:W3:Y:S01]  /*3fa0*/  REDUX UR7, R0 ;  /* 0x00000000000773c4 */ /* 0x000ee20000000000 */
[----:B-1----:R-:W-:Y:S01]  /*3fb0*/  ISETP.EQ.U32.AND P0, PT, R2, UR4, PT ;  /* 0x0000000402007c0c */ /* 0x002fe2000bf02070 */
[----:B--2---:R-:W-:Y:S01]  /*3fc0*/  IMAD.U32 R2, RZ, RZ, UR6 ;  /* 0x00000006ff027e24 */ /* 0x004fe2000f8e00ff */
[----:B---3--:R-:W-:-:S11]  /*3fd0*/  MOV R3, UR7 ;  /* 0x0000000700037c02 */ /* 0x008fd60008000f00 */
[----:B------:R4:W-:Y:S04]  /*3fe0*/  @P0 ATOMS.AND RZ, [UR8+0x14], R3 ;  /* 0x00001403ffff098c */ /* 0x0009e8000a800008 */
[----:B------:R4:W-:Y:S01]  /*3ff0*/  @P0 ATOMS.AND RZ, [UR8+0x18], R2 ;  /* 0x00001802ffff098c */ /* 0x0009e2000a800008 */
[----:B------:R-:W-:Y:S05]  /*4000*/  BRA `(.L_x_71) ;  /* 0x0000000000147947 */ /* 0x000fea0003800000 */
.L_x_70:
[----:B------:R-:W-:Y:S02]  /*4010*/  MOV R2, 0x4030 ;  /* 0x0000403000027802 */ /* 0x000fe40000000f00 */
[----:B---3-5:R-:W-:Y:S05]  /*4020*/  CALL.REL.NOINC `($__internal_0_$__cuda_sm10x_tcgen05_guardrail_trap_col_being_dealloced_not_returned_by_alloc) ;  /* 0x0000008400ac7944 */ /* 0x028fea0003c00000 */
[----:B------:R-:W-:Y:S05]  /*4030*/  BRA `(.L_x_71) ;  /* 0x0000000000087947 */ /* 0x000fea0003800000 */
.L_x_69:
[----:B------:R-:W-:Y:S02]  /*4040*/  MOV R2, 0x4060 ;  /* 0x0000406000027802 */ /* 0x000fe40000000f00 */
[----:B---3-5:R-:W-:Y:S05]  /*4050*/  CALL.REL.NOINC `($__internal_2_$__cuda_sm10x_tcgen05_guardrail_trap_unallocated_columns_being_dealloced) ;  /* 0x0000008400b87944 */ /* 0x028fea0003c00000 */
.L_x_71:
[----:B------:R-:W-:Y:S01]  /*4060*/  NOP ;  /* 0x0000000000007918 */ /* 0x000fe20000000000 */
[----:B----4-:R-:W-:Y:S05]  /*4070*/  EXIT ;  /* 0x000000000000794d */ /* 0x010fea0003800000 */
.L_x_53:
[----:B------:R-:W-:-:S09]  /*4080*/  UISETP.NE.OR UP0, UPT, UR17, 0x3, !UP3 ;  /* 0x000000031100788c */ /* 0x000fd2000df05670 */
[----:B------:R-:W-:Y:S05]  /*4090*/  BRA.U UP0, `(.L_x_72) ;  /* 0x0000001500d47547 */ /* 0x000fea000b800000 */
[----:B------:R-:W1:Y:S01]  /*40a0*/  LDCU UR37, c[0x0][0x370] ;  /* 0x00006e00ff2577ac */ /* 0x000e620008000800 */
[----:B------:R-:W2:Y:S01]  /*40b0*/  LDC.64 R16, c[0x0][0x348] ;  /* 0x0000d200ff107b82 */ /* 0x000ea20000000a00 */
[----:B------:R-:W-:Y:S01]  /*40c0*/  HFMA2 R14, -RZ, RZ, 0, 0 ;  /* 0x00000000ff0e7431 */ /* 0x000fe200000001ff */
[----:B------:R-:W-:Y:S01]  /*40d0*/  MOV R13, RZ ;  /* 0x000000ff000d7202 */ /* 0x000fe20000000f00 */
[----:B------:R-:W1:Y:S01]  /*40e0*/  LDCU.128 UR48, c[0x0][0xb10] ;  /* 0x00016200ff3077ac */ /* 0x000e620008000c00 */
[----:B------:R-:W-:Y:S01]  /*40f0*/  HFMA2 R7, -RZ, RZ, 0, 0.0078125 ;  /* 0x00002000ff077431 */ /* 0x000fe200000001ff */
[----:B------:R-:W3:Y:S03]  /*4100*/  LDCU UR31, c[0x0][0x374] ;  /* 0x00006e80ff1f77ac */ /* 0x000ee60008000800 */
[----:B------:R-:W4:Y:S01]  /*4110*/  LDC.64 R2, c[0x0][0x888] ;  /* 0x00022200ff027b82 */ /* 0x000f220000000a00 */
[----:B------:R-:W3:Y:S01]  /*4120*/  LDCU UR15, c[0x0][0xb0c] ;  /* 0x00016180ff0f77ac */ /* 0x000ee20008000800 */
[----:B------:R-:W2:Y:S06]  /*4130*/  LDCU UR47, c[0x0][0xb20] ;  /* 0x00016400ff2f77ac */ /* 0x000eac0008000800 */
[----:B------:R-:W4:Y:S01]  /*4140*/  LDC.64 R4, c[0x0][0x890] ;  /* 0x00022400ff047b82 */ /* 0x000f220000000a00 */
[----:B------:R-:W2:Y:S01]  /*4150*/  LDCU UR4, c[0x0][0xb30] ;  /* 0x00016600ff0477ac */ /* 0x000ea20008000800 */
[----:B-1----:R-:W-:-:S02]  /*4160*/  UIMAD.WIDE.U32 UR6, UR37, UR48, URZ ;  /* 0x00000030250672a5 */ /* 0x002fc4000f8e00ff */
[----:B---3--:R-:W-:Y:S01]  /*4170*/  UIMAD.WIDE.U32 UR8, UR31, UR51, URZ ;  /* 0x000000331f0872a5 */ /* 0x008fe2000f8e00ff */
[----:B------:R-:W-:Y:S01]  /*4180*/  UMOV UR21, 0x400 ;  /* 0x0000040000157882 */ /* 0x000fe20000000000 */
[----:B------:R-:W-:Y:S02]  /*4190*/  UPLOP3.LUT UP1, UPT, UPT, UPT, UPT, 0x40, 0x4 ;  /* 0x000000000004789c */ /* 0x000fe40003f2e870 */
[----:B------:R-:W-:Y:S01]  /*41a0*/  ULEA UR21, UR52, UR21, 0x18 ;  /* 0x0000001534157291 */ /* 0x000fe2000f8ec0ff */
[----:B------:R-:W-:Y:S02]  /*41b0*/  UMOV UR6, UR7 ;  /* 0x0000000700067c82 */ /* 0x000fe40008000000 */
[----:B------:R-:W-:Y:S01]  /*41c0*/  UMOV UR38, UR9 ;  /* 0x0000000900267c82 */ /* 0x000fe20008000000 */
[----:B------:R-:W-:Y:S02]  /*41d0*/  UISETP.GE.AND UP0, UPT, UR45, 0x1, UPT ;  /* 0x000000012d00788c */ /* 0x000fe4000bf06270 */
[----:B------:R-:W-:Y:S01]  /*41e0*/  UISETP.NE.AND UP4, UPT, UR45, 0x1, UPT ;  /* 0x000000012d00788c */ /* 0x000fe2000bf85270 */
[----:B------:R-:W1:Y:S01]  /*41f0*/  LDCU.64 UR22, c[0x0][0xb28] ;  /* 0x00016500ff1677ac */ /* 0x000e620008000a00 */
[----:B------:R-:W-:-:S02]  /*4200*/  UISETP.NE.AND UP6, UPT, UR15, 0x1, UPT ;  /* 0x000000010f00788c */ /* 0x000fc4000bfc5270 */
[----:B------:R-:W-:Y:S02]  /*4210*/  UISETP.NE.AND UP5, UPT, UR50, 0x1, UPT ;  /* 0x000000013200788c */ /* 0x000fe4000bfa5270 */
[----:B------:R-:W-:Y:S02]  /*4220*/  UIADD3 UR41, UPT, UPT, UR21, 0x20, URZ ;  /* 0x0000002015297890 */ /* 0x000fe4000fffe0ff */
[----:B------:R-:W-:Y:S02]  /*4230*/  UIADD3 UR33, UPT, UPT, UR21, 0x28, URZ ;  /* 0x0000002815217890 */ /* 0x000fe4000fffe0ff */
[----:B------:R-:W-:Y:S02]  /*4240*/  UIADD3 UR25, UPT, UPT, UR21, 0x30, URZ ;  /* 0x0000003015197890 */ /* 0x000fe4000fffe0ff */
[----:B------:R-:W-:Y:S02]  /*4250*/  UIADD3 UR17, UPT, UPT, UR21, 0x38, URZ ;  /* 0x0000003815117890 */ /* 0x000fe4000fffe0ff */
[----:B------:R-:W-:-:S02]  /*4260*/  USHF.R.U32.HI UR39, URZ, UR49, UR6 ;  /* 0x00000031ff277299 */ /* 0x000fc40008011606 */
[----:B--2---:R-:W-:Y:S02]  /*4270*/  USHF.R.U32.HI UR38, URZ, UR47, UR38 ;  /* 0x0000002fff267299 */ /* 0x004fe40008011626 */
[----:B------:R-:W-:-:S11]  /*4280*/  UISETP.NE.AND UP3, UPT, UR4, 0x1, UPT ;  /* 0x000000010400788c */ /* 0x000fd6000bf65270 */
.L_x_87:
[C---:B------:R-:W-:Y:S02]  /*4290*/  LEA R12, R14.reuse, UR21, 0x3 ;  /* 0x000000150e0c7c11 */ /* 0x040fe4000f8e18ff */
[----:B------:R-:W-:Y:S02]  /*42a0*/  SHF.L.U32 R9, R13, 0x1f, RZ ;  /* 0x0000001f0d097819 */ /* 0x000fe400000006ff */
[----:B------:R-:W-:Y:S02]  /*42b0*/  LEA R10, R14, UR21, 0x4 ;  /* 0x000000150e0a7c11 */ /* 0x000fe4000f8e20ff */
[----:B--2---:R-:W2:Y:S02]  /*42c0*/  SYNCS.PHASECHK.TRANS64.TRYWAIT P0, [R12+URZ+0x70], R9 ;  /* 0x000070090c0075a7 */ /* 0x004ea400080011ff */
[----:B--2---:R-:W-:Y:S05]  /*42d0*/  @!P0 BRA `(.L_x_73) ;  /* 0x0000007c00008947 */ /* 0x004fea0003800000 */
.L_x_195:
[----:B--2---:R-:W2:Y:S01]  /*42e0*/  LDS.128 R8, [R10+0x100] ;  /* 0x000100000a087984 */ /* 0x004ea20000000c00 */
[----:B------:R-:W-:Y:S01]  /*42f0*/  UISETP.GE.AND UP0, UPT, UR45, 0x1, UPT ;  /* 0x000000012d00788c */ /* 0x000fe2000bf06270 */
[----:B------:R-:W-:Y:S01]  /*4300*/  @!PT LDS RZ, [RZ] ;  /* 0x00000000fffff984 */ /* 0x000fe20000000800 */
[----:B------:R-:W-:Y:S01]  /*4310*/  @!PT LDS RZ, [RZ] ;  /* 0x00000000fffff984 */ /* 0x000fe20000000800 */
[----:B------:R-:W-:Y:S01]  /*4320*/  @!PT LDS RZ, [RZ] ;  /* 0x00000000fffff984 */ /* 0x000fe20000000800 */
[----:B------:R-:W-:Y:S01]  /*4330*/  @!PT LDS RZ, [RZ] ;  /* 0x00000000fffff984 */ /* 0x000fe20000000800 */
[----:B------:R3:W-:Y:S06]  /*4340*/  MEMBAR.ALL.CTA ;  /* 0x0000000000007992 */ /* 0x0007ec0000008000 */
[----:B---3--:R-:W3:Y:S01]  /*4350*/  FENCE.VIEW.ASYNC.S ;  /* 0x00000000000073c6 */ /* 0x008ee20000000000 */
[----:B--2---:R-:W-:Y:S11]  /*4360*/  LOP3.LUT P0, RZ, R10, 0x1, RZ, 0xc0, !PT ;  /* 0x000000010aff7812 */ /* 0x004ff6000780c0ff */
[----:B------:R-:W-:Y:S02]  /*4370*/  @!UPT UIADD3 URZ, UPT, UPT, URZ, URZ, URZ ;  /* 0x000000fffffff290 */ /* 0x000fe4000fffe0ff */
[----:B---3--:R-:W-:Y:S01]  /*4380*/  VOTEU.ANY UP2, P0 ;  /* 0x0000000000ff7886 */ /* 0x008fe20000040100 */
[----:B------:R-:W-:Y:S11]  /*4390*/  PLOP3.LUT P0, PT, PT, PT, UP2, 0x80, 0x8 ;  /* 0x000000000008781c */ /* 0x000ff60003f0f028 */
[----:B------:R-:W-:Y:S02]  /*43a0*/  @!UPT UIADD3 URZ, UPT, UPT, URZ, URZ, URZ ;  /* 0x000000fffffff290 */ /* 0x000fe4000fffe0ff */
[----:B------:R-:W-:Y:S02]  /*43b0*/  @P0 SHF.R.U32.HI R0, RZ, 0x10, R9 ;  /* 0x00000010ff000819 */ /* 0x000fe40000011609 */
[----:B------:R-:W-:Y:S02]  /*43c0*/  @P0 MOV R6, R8 ;  /* 0x0000000800060202 */ /* 0x000fe40000000f00 */
[----:B------:R-:W-:Y:S01]  /*43d0*/  @P0 R2UR UR4, R0 ;  /* 0x00000000000402ca */ /* 0x000fe200000e0000 */
[----:B------:R-:W-:Y:S01]  /*43e0*/  VIADD R0, R12, 0x80 ;  /* 0x000000800c007836 */ /* 0x000fe20000000000 */
[----:B------:R-:W-:Y:S02]  /*43f0*/  @P0 LOP3.LUT R8, R9, 0xffff, RZ, 0xc0, !PT ;  /* 0x0000ffff09080812 */ /* 0x000fe400078ec0ff */
[----:B------:R-:W-:Y:S02]  /*4400*/  @P0 R2UR UR6, R6 ;  /* 0x00000000060602ca */ /* 0x000fe400000e0000 */
[----:B------:R-:W-:Y:S02]  /*4410*/  PRMT R0, RZ, 0x654, R0 ;  /* 0x00000654ff007816 */ /* 0x000fe40000000000 */
[----:B------:R-:W-:Y:S02]  /*4420*/  @P0 R2UR UR5, R8 ;  /* 0x00000000080502ca */ /* 0x000fe400000e0000 */
[----:B------:R2:W-:Y:S03]  /*4430*/  SYNCS.ARRIVE.TRANS64.RED.A1T0 RZ, [R0+URZ], RZ ;  /* 0x000000ff00ff79a7 */ /* 0x0005e600081004ff */
[----:B------:R-:W-:Y:S04]  /*4440*/  @UP2 UMOV UR30, UR4 ;  /* 0x00000004001e2c82 */ /* 0x000fe80008000000 */
[----:B------:R-:W-:Y:S04]  /*4450*/  @UP2 UMOV UR14, UR6 ;  /* 0x00000006000e2c82 */ /* 0x000fe80008000000 */
[----:B------:R-:W-:Y:S01]  /*4460*/  @UP2 UMOV UR13, UR5 ;  /* 0x00000005000d2c82 */ /* 0x000fe20008000000 */
[----:B------:R-:W-:Y:S05]  /*4470*/  BRA.U !UP0, `(.L_x_74) ;  /* 0x0000000108a47547 */ /* 0x000fea000b800000 */
[----:B------:R-:W-:Y:S02]  /*4480*/  UIMAD.WIDE.U32 UR18, UR13, UR51, URZ ;  /* 0x000000330d1272a5 */ /* 0x000fe4000f8e00ff */
[----:B------:R-:W-:Y:S02]  /*4490*/  UIMAD.WIDE.U32 UR26, UR14, UR48, URZ ;  /* 0x000000300e1a72a5 */ /* 0x000fe4000f8e00ff */
[----:B------:R-:W-:Y:S02]  /*44a0*/  USEL UR4, UR31, UR38, !UP5 ;  /* 0x000000261f047287 */ /* 0x000fe4000e800000 */
[----:B------:R-:W-:Y:S02]  /*44b0*/  USEL UR7, UR37, UR39, !UP6 ;  /* 0x0000002725077287 */ /* 0x000fe4000f000000 */
[----:B-1----:R-:W-:Y:S02]  /*44c0*/  UIMAD.WIDE.U32 UR8, UR4, UR22, URZ ;  /* 0x00000016040872a5 */ /* 0x002fe4000f8e00ff */
[----:B------:R-:W-:Y:S01]  /*44d0*/  UIMAD.WIDE.U32 UR10, UR7, UR22, URZ ;  /* 0x00000016070a72a5 */ /* 0x000fe2000f8e00ff */
[----:B------:R-:W-:Y:S02]  /*44e0*/  UMOV UR5, UR19 ;  /* 0x0000001300057c82 */ /* 0x000fe40008000000 */
[----:B------:R-:W-:Y:S03]  /*44f0*/  USHF.R.U32.HI UR6, URZ, UR47, UR5 ;  /* 0x0000002fff067299 */ /* 0x000fe60008011605 */
[----:B------:R-:W-:Y:S01]  /*4500*/  UMOV UR5, UR27 ;  /* 0x0000001b00057c82 */ /* 0x000fe20008000000 */
[----:B------:R-:W-:Y:S02]  /*4510*/  USEL UR6, UR13, UR6, !UP5 ;  /* 0x000000060d067287 */ /* 0x000fe4000e800000 */
[----:B------:R-:W-:Y:S03]  /*4520*/  USHF.R.U32.HI UR12, URZ, UR49, UR5 ;  /* 0x00000031ff0c7299 */ /* 0x000fe60008011605 */
[----:B------:R-:W-:Y:S02]  /*4530*/  UMOV UR5, UR9 ;  /* 0x0000000900057c82 */ /* 0x000fe40008000000 */
[----:B------:R-:W-:Y:S03]  /*4540*/  @UP4 USHF.R.U32.HI UR4, URZ, UR23, UR5 ;  /* 0x00000017ff044299 */ /* 0x000fe60008011605 */
[----:B------:R-:W-:Y:S01]  /*4550*/  UMOV UR5, UR11 ;  /* 0x0000000b00057c82 */ /* 0x000fe20008000000 */
[----:B------:R-:W-:Y:S02]  /*4560*/  UIMAD UR4, UR45, UR4, URZ ;  /* 0x000000042d0472a4 */ /* 0x000fe4000f8e02ff */
[----:B------:R-:W-:Y:S02]  /*4570*/  @UP4 USHF.R.U32.HI UR7, URZ, UR23, UR5 ;  /* 0x00000017ff074299 */ /* 0x000fe40008011605 */
[----:B------:R-:W-:Y:S02]  /*4580*/  UIMAD.WIDE.U32 UR10, UR6, UR22, URZ ;  /* 0x00000016060a72a5 */ /* 0x000fe4000f8e00ff */
[----:B------:R-:W-:Y:S02]  /*4590*/  USEL UR5, UR14, UR12, !UP6 ;  /* 0x0000000c0e057287 */ /* 0x000fe4000f000000 */
[----:B------:R-:W-:Y:S02]  /*45a0*/  UIMAD UR8, UR45, UR7, URZ ;  /* 0x000000072d0872a4 */ /* 0x000fe4000f8e02ff */
[----:B------:R-:W-:Y:S03]  /*45b0*/  UISETP.GE.AND UP0, UPT, UR6, UR4, UPT ;  /* 0x000000040600728c */ /* 0x000fe6000bf06270 */
[----:B------:R-:W-:Y:S01]  /*45c0*/  UMOV UR4, UR11 ;  /* 0x0000000b00047c82 */ /* 0x000fe20008000000 */
[----:B------:R-:W-:Y:S02]  /*45d0*/  UISETP.GE.OR UP0, UPT, UR5, UR8, UP0 ;  /* 0x000000080500728c */ /* 0x000fe40008706670 */
[----:B------:R-:W-:Y:S02]  /*45e0*/  USHF.R.U32.HI UR4, URZ, UR23, UR4 ;  /* 0x00000017ff047299 */ /* 0x000fe40008011604 */
[----:B------:R-:W-:Y:S02]  /*45f0*/  UIMAD.WIDE.U32 UR8, UR5, UR22, URZ ;  /* 0x00000016050872a5 */ /* 0x000fe4000f8e00ff */
[----:B------:R-:W-:Y:S04]  /*4600*/  USEL UR10, UR6, UR4, !UP4 ;  /* 0x00000004060a7287 */ /* 0x000fe8000e000000 */
[----:B------:R-:W-:Y:S01]  /*4610*/  UIADD3 UR11, UPT, UPT, -UR10, URZ, URZ ;  /* 0x000000ff0a0b7290 */ /* 0x000fe2000fffe1ff */
[----:B------:R-:W-:Y:S02]  /*4620*/  @!UP0 UMOV UR4, UR9 ;  /* 0x0000000900048c82 */ /* 0x000fe40008000000 */
[----:B------:R-:W-:Y:S02]  /*4630*/  @!UP0 USHF.R.U32.HI UR4, URZ, UR23, UR4 ;  /* 0x00000017ff048299 */ /* 0x000fe40008011604 */
[----:B------:R-:W-:Y:S02]  /*4640*/  UIMAD UR8, UR45, UR11, UR6 ;  /* 0x0000000b2d0872a4 */ /* 0x000fe4000f8e0206 */
[----:B------:R-:W-:Y:S04]  /*4650*/  @!UP0 USEL UR4, UR5, UR4, !UP4 ;  /* 0x0000000405048287 */ /* 0x000fe8000e000000 */
[----:B------:R-:W-:Y:S02]  /*4660*/  @!UP0 UIMAD UR7, UR7, UR8, UR4 ;  /* 0x00000008070782a4 */ /* 0x000fe4000f8e0204 */
[----:B------:R-:W-:Y:S02]  /*4670*/  @!UP0 UIADD3 UR9, UPT, UPT, UR10, -UR4, URZ ;  /* 0x800000040a098290 */ /* 0x000fe4000fffe0ff */
[----:B------:R-:W-:Y:S02]  /*4680*/  UIADD3 UR8, UPT, UPT, -UR6, URZ, URZ ;  /* 0x000000ff06087290 */ /* 0x000fe4000fffe1ff */
[----:B------:R-:W-:Y:S02]  /*4690*/  UIADD3 UR4, UPT, UPT, -UR5, URZ, URZ ;  /* 0x000000ff05047290 */ /* 0x000fe4000fffe1ff */
[----:B------:R-:W-:Y:S03]  /*46a0*/  @!UP0 UIMAD UR6, UR9, UR45, UR5 ;  /* 0x0000002d090682a4 */ /* 0x000fe6000f8e0205 */
[----:B------:R-:W-:Y:S01]  /*46b0*/  @!UP0 UMOV UR5, UR7 ;  /* 0x0000000700058c82 */ /* 0x000fe20008000000 */
[----:B------:R-:W-:Y:S02]  /*46c0*/  UIMAD UR7, UR15, UR4, UR14 ;  /* 0x000000040f0772a4 */ /* 0x000fe4000f8e020e */
[----:B------:R-:W-:Y:S02]  /*46d0*/  UIMAD UR4, UR50, UR8, UR13 ;  /* 0x00000008320472a4 */ /* 0x000fe4000f8e020d */
[----:B------:R-:W-:Y:S02]  /*46e0*/  UIMAD UR14, UR5, UR15, UR7 ;  /* 0x0000000f050e72a4 */ /* 0x000fe4000f8e0207 */
[----:B------:R-:W-:Y:S11]  /*46f0*/  UIMAD UR13, UR6, UR50, UR4 ;  /* 0x00000032060d72a4 */ /* 0x000ff6000f8e0204 */
[----:B------:R-:W-:Y:S01]  /*4700*/  @!UPT UIADD3 URZ, UPT, UPT, URZ, URZ, URZ ;  /* 0x000000fffffff290 */ /* 0x000fe2000fffe0ff */
.L_x_74:
[----:B------:R-:W3:Y:S01]  /*4710*/  @!UP3 LDCU.128 UR8, c[0x0][0xb10] ;  /* 0x00016200ff08b7ac */ /* 0x000ee20008000c00 */
[----:B------:R-:W-:Y:S01]  /*4720*/  IMAD.MOV.U32 R10, RZ, RZ, 0x1 ;  /* 0x00000001ff0a7424 */ /* 0x000fe200078e00ff */
[C---:B----4-:R-:W-:Y:S02]  /*4730*/  ISETP.NE.U32.AND P1, PT, R4.reuse, RZ, PT ;  /* 0x000000ff0400720c */ /* 0x050fe40003f25070 */
[----:B------:R-:W-:Y:S02]  /*4740*/  ISETP.NE.U32.AND P0, PT, R4, RZ, PT ;  /* 0x000000ff0400720c */ /* 0x000fe40003f05070 */
[C---:B------:R-:W-:Y:S01]  /*4750*/  ISETP.NE.AND.EX P1, PT, R5.reuse, RZ, PT, P1 ;  /* 0x000000ff0500720c */ /* 0x040fe20003f25310 */
[----:B------:R-:W4:Y:S01]  /*4760*/  @!UP3 LDCU UR5, c[0x0][0xb0c] ;  /* 0x00016180ff05b7ac */ /* 0x000f220008000800 */
[----:B------:R-:W-:Y:S02]  /*4770*/  ISETP.NE.AND.EX P0, PT, R5, RZ, PT, P0 ;  /* 0x000000ff0500720c */ /* 0x000fe40003f05300 */
[----:B------:R-:W-:Y:S01]  /*4780*/  SHF.L.U32 R10, R10, 0x1f, RZ ;  /* 0x0000001f0a0a7819 */ /* 0x000fe200000006ff */
[----:B------:R-:W-:Y:S02]  /*4790*/  USHF.L.U32 UR43, UR16, 0x6, URZ ;  /* 0x00000006102b7899 */ /* 0x000fe400080006ff */
[----:B------:R-:W-:Y:S02]  /*47a0*/  USHF.L.U32 UR42, UR20, 0x8, URZ ;  /* 0x00000008142a7899 */ /* 0x000fe400080006ff */
[----:B---3--:R-:W-:Y:S07]  /*47b0*/  UIMAD.WIDE.U32 UR6, UR14, UR8, URZ ;  /* 0x000000080e0672a5 */ /* 0x008fee000f8e00ff */
[----:B------:R-:W-:Y:S01]  /*47c0*/  @!UP3 UMOV UR4, UR7 ;  /* 0x000000070004bc82 */ /* 0x000fe20008000000 */
[----:B----4-:R-:W-:Y:S02]  /*47d0*/  @!UP3 UISETP.NE.AND UP0, UPT, UR5, 0x1, UPT ;  /* 0x000000010500b88c */ /* 0x010fe4000bf05270 */
[----:B------:R-:W-:Y:S02]  /*47e0*/  @!UP3 USHF.R.U32.HI UR4, URZ, UR9, UR4 ;  /* 0x00000009ff04b299 */ /* 0x000fe40008011604 */
[----:B------:R-:W-:Y:S02]  /*47f0*/  UIMAD.WIDE.U32 UR6, UR13, UR11, URZ ;  /* 0x0000000b0d0672a5 */ /* 0x000fe4000f8e00ff */
[----:B------:R-:W-:Y:S02]  /*4800*/  @!UP3 USEL UR8, UR14, UR4, !UP0 ;  /* 0x000000040e08b287 */ /* 0x000fe4000c000000 */
[----:B------:R-:W-:Y:S03]  /*4810*/  @!UP3 UISETP.NE.AND UP0, UPT, UR10, 0x1, UPT ;  /* 0x000000010a00b88c */ /* 0x000fe6000bf05270 */
[----:B------:R-:W-:Y:S02]  /*4820*/  @!UP3 UMOV UR6, UR7 ;  /* 0x000000070006bc82 */ /* 0x000fe40008000000 */
[----:B------:R-:W3:Y:S02]  /*4830*/  @!UP3 LDCU UR4, c[0x0][0xb20] ;  /* 0x00016400ff04b7ac */ /* 0x000ee40008000800 */
[----:B---3--:R-:W-:Y:S04]  /*4840*/  @!UP3 USHF.R.U32.HI UR6, URZ, UR4, UR6 ;  /* 0x00000004ff06b299 */ /* 0x008fe80008011606 */
[----:B------:R-:W-:Y:S04]  /*4850*/  @!UP3 USEL UR6, UR13, UR6, !UP0 ;  /* 0x000000060d06b287 */ /* 0x000fe8000c000000 */
[----:B------:R-:W-:Y:S02]  /*4860*/  @!UP3 UIADD3 UR4, UPT, UPT, -UR8, UR6, URZ ;  /* 0x000000060804b290 */ /* 0x000fe4000fffe1ff */
[----:B------:R-:W-:Y:S02]  /*4870*/  @!UP3 UIADD3 UR6, UPT, UPT, UR8, -UR6, URZ ;  /* 0x800000060806b290 */ /* 0x000fe4000fffe0ff */
[----:B------:R-:W-:Y:S02]  /*4880*/  @!UP3 UIMAD UR14, UR4, UR5, UR14 ;  /* 0x00000005040eb2a4 */ /* 0x000fe4000f8e020e */
[----:B------:R-:W-:Y:S01]  /*4890*/  @!UP3 UIMAD UR13, UR6, UR10, UR13 ;  /* 0x0000000a060db2a4 */ /* 0x000fe2000f8e020d */
[----:B------:R-:W-:Y:S11]  /*48a0*/  BRA.U UP1, `(.L_x_75) ;  /* 0x0000000101107547 */ /* 0x000ff6000b800000 */
[----:B--2---:R-:W-:Y:S04]  /*48b0*/  MOV R0, UR46 ;  /* 0x0000002e00007c02 */ /* 0x004fe80008000f00 */
[----:B------:R-:W-:Y:S04]  /*48c0*/  SHF.L.U32 R9, R0, 0x1f, RZ ;  /* 0x0000001f00097819 */ /* 0x000fe800000006ff */
[----:B------:R-:W2:Y:S02]  /*48d0*/  SYNCS.PHASECHK.TRANS64.TRYWAIT P2, [UR21+0x68], R9 ;  /* 0x00006809ff0075a7 */ /* 0x000ea40008041115 */
[----:B--2---:R-:W-:Y:S05]  /*48e0*/  @!P2 BRA `(.L_x_76) ;  /* 0x000000740090a947 */ /* 0x004fea0003800000 */
.L_x_75:
[----:B------:R-:W-:Y:S05]  /*48f0*/  @!P1 BRA `(.L_x_77) ;  /* 0x0000000000309947 */ /* 0x000fea0003800000 */
[----:B------:R-:W-:Y:S01]  /*4900*/  ISETP.NE.U32.AND P1, PT, R2, RZ, PT ;  /* 0x000000ff0200720c */ /* 0x000fe20003f25070 */
[----:B------:R-:W3:Y:S01]  /*4910*/  LDCU.64 UR4, c[0x0][0x358] ;  /* 0x00006b00ff0477ac */ /* 0x000ee20008000a00 */
[----:B------:R-:W-:Y:S02]  /*4920*/  IMAD.MOV.U32 R57, RZ, RZ, 0x1 ;  /* 0x00000001ff397424 */ /* 0x000fe400078e00ff */
[----:B------:R-:W-:Y:S11]  /*4930*/  ISETP.NE.AND.EX P1, PT, R3, RZ, PT, P1 ;  /* 0x000000ff0300720c */ /* 0x000ff60003f25310 */
[----:B------:R-:W-:Y:S02]  /*4940*/  @!UPT UIADD3 URZ, UPT, UPT, URZ, URZ, URZ ;  /* 0x000000fffffff290 */ /* 0x000fe4000fffe0ff */
[----:B--2---:R-:W2:Y:S01]  /*4950*/  @P1 LDC.64 R8, c[0x0][0x888] ;  /* 0x00022200ff081b82 */ /* 0x004ea20000000a00 */
[----:B------:R-:W-:Y:S04]  /*4960*/  @P1 IMAD R0, R4, UR36, RZ ;  /* 0x0000002404001c24 */ /* 0x000fe8000f8e02ff */
[----:B--2---:R-:W-:Y:S04]  /*4970*/  @P1 IMAD.WIDE R8, R0, 0x4, R8 ;  /* 0x0000000400081825 */ /* 0x004fe800078e0208 */
[----:B------:R-:W-:Y:S01]  /*4980*/  HFMA2 R0, -RZ, RZ, 0, 5.9604644775390625e-08 ;  /* 0x00000001ff007431 */ /* 0x000fe200000001ff */
[----:B---3-5:R3:W5:Y:S04]  /*4990*/  @P1 LDG.E R27, desc[UR4][R8.64] ;  /* 0x00000004081b1981 */ /* 0x028768000c1e1900 */
[----:B------:R-:W-:Y:S01]  /*49a0*/  @!P1 PRMT R57, R0, 0x7610, R57 ;  /* 0x0000761000399816 */ /* 0x000fe20000000039 */
[----:B---3--:R-:W4:Y:S06]  /*49b0*/  @!P1 LDC R27, c[0x0][0x880] ;  /* 0x00022000ff1b9b82 */ /* 0x008f2c0000000800 */
.L_x_77:
[----:B----45:R-:W-:Y:S01]  /*49c0*/  @!P0 FSETP.EQ.AND P1, PT, R27, RZ, PT ;  /* 0x000000ff1b00820b */ /* 0x030fe20003f22000 */
[----:B------:R-:W-:Y:S01]  /*49d0*/  @!UPT UIADD3 URZ, UPT, UPT, URZ, URZ, URZ ;  /* 0x000000fffffff290 */ /* 0x000fe2000fffe0ff */
[----:B------:R-:W-:Y:S11]  /*49e0*/  @!P0 BRA `(.L_x_78) ;  /* 0x0000000000188947 */ /* 0x000ff60003800000 */
[----:B------:R-:W-:Y:S02]  /*49f0*/  LOP3.LUT P0, RZ, R57, 0xff, RZ, 0xc0, !PT ;  /* 0x000000ff39ff7812 */ /* 0x000fe4000780c0ff */
[----:B------:R-:W-:Y:S04]  /*4a00*/  ISETP.NE.U32.AND P1, PT, R2, RZ, PT ;  /* 0x000000ff0200720c */ /* 0x000fe80003f25070 */
[----:B------:R-:W-:Y:S04]  /*4a10*/  ISETP.NE.AND.EX P1, PT, R3, RZ, PT, P1 ;  /* 0x000000ff0300720c */ /* 0x000fe80003f25310 */
[----:B------:R-:W-:Y:S03]  /*4a20*/  PLOP3.LUT P1, PT, P1, PT, PT, 0x8, 0x80 ;  /* 0x000000000080781c */ /* 0x000fe60000f2e170 */
[----:B------:R-:W-:Y:S11]  /*4a30*/  @P0 FSETP.EQ.AND P1, PT, R27, RZ, PT ;  /* 0x000000ff1b00020b */ /* 0x000ff60003f22000 */
[----:B------:R-:W-:Y:S02]  /*4a40*/  @!UPT UIADD3 URZ, UPT, UPT, URZ, URZ, URZ ;  /* 0x000000fffffff290 */ /* 0x000fe4000fffe0ff */
.L_x_78:
[----:B------:R-:W3:Y:S01]  /*4a50*/  SYNCS.PHASECHK.TRANS64.TRYWAIT P2, [UR21+0x40], R10 ;  /* 0x0000400aff0075a7 */ /* 0x000ee20008041115 */
[----:B------:R-:W-:Y:S04]  /*4a60*/  ELECT P0, URZ, PT ;  /* 0x0000000000ff782f */ /* 0x000fe80003800000 */
[----:B------:R-:W-:Y:S11]  /*4a70*/  PLOP3.LUT P1, PT, P1, P0, PT, 0xf2, 0x2f ;  /* 0x00000000002f781c */ /* 0x000ff60000f21e72 */
[----:B------:R-:W-:Y:S02]  /*4a80*/  @!UPT UIADD3 URZ, UPT, UPT, URZ, URZ, URZ ;  /* 0x000000fffffff290 */ /* 0x000fe4000fffe0ff */
[----:B------:R-:W-:Y:S05]  /*4a90*/  @!P1 IADD3 R6, P0, PT, R16, 0x580, RZ ;  /* 0x0000058010069810 */ /* 0x000fea0007f1e0ff */
[----:B--2---:R-:W-:Y:S01]  /*4aa0*/  @!P1 IMAD.X R0, RZ, RZ, R17, P0 ;  /* 0x000000ffff009224 */ /* 0x004fe200000e0611 */
[----:B---3--:R-:W-:Y:S07]  /*4ab0*/  @!P2 BRA `(.L_x_79) ;  /* 0x000000740034a947 */ /* 0x008fee0003800000 */
.L_x_198:
[----:B------:R-:W-:Y:S01]  /*4ac0*/  @!P1 R2UR UR5, R6 ;  /* 0x00000000060592ca */ /* 0x000fe200000e0000 */
[----:B------:R-:W-:Y:S01]  /*4ad0*/  VOTEU.ALL UP0, P1 ;  /* 0x0000000000ff7886 */ /* 0x000fe20000800000 */
[----:B------:R-:W-:Y:S01]  /*4ae0*/  @!P1 R2UR UR4, R0 ;  /* 0x00000000000492ca */ /* 0x000fe200000e0000 */
[----:B------:R-:W-:Y:S01]  /*4af0*/  @!P1 IMAD.MOV.U32 R0, RZ, RZ, 0x2000 ;  /* 0x00002000ff009424 */ /* 0x000fe200078e00ff */
[----:B------:R-:W-:Y:S01]  /*4b00*/  UMOV UR8, 0x0 ;  /* 0x0000000000087882 */ /* 0x000fe20000000000 */
[----:B------:R-:W-:Y:S01]  /*4b10*/  UMOV UR9, 0x10000000 ;  /* 0x1000000000097882 */ /* 0x000fe20000000000 */
[----:B------:R-:W-:Y:S01]  /*4b20*/  @!UP0 UIADD3 UR40, UPT, UPT, UR21, 0x400, URZ ;  /* 0x0000040015288890 */ /* 0x000fe2000fffe0ff */
[----:B------:R-:W-:Y:S01]  /*4b30*/  @!P1 IADD3 R6, P0, PT, R16, 0x580, RZ ;  /* 0x0000058010069810 */ /* 0x000fe20007f1e0ff */
[----:B------:R-:W-:Y:S01]  /*4b40*/  VOTEU.ALL UP0, P1 ;  /* 0x0000000000ff7886 */ /* 0x000fe20000800000 */
[----:B------:R-:W-:Y:S01]  /*4b50*/  UMOV UR44, UR36 ;  /* 0x00000024002c7c82 */ /* 0x000fe20008000000 */
[----:B------:R-:W-:Y:S03]  /*4b60*/  UPRMT UR6, UR52, 0x654, UR41 ;  /* 0x0000065434067896 */ /* 0x000fe60008000029 */
[----:B------:R-:W-:Y:S02]  /*4b70*/  IMAD.U32 R8, RZ, RZ, UR5 ;  /* 0x00000005ff087e24 */ /* 0x000fe4000f8e00ff */
[----:B--2---:R-:W-:Y:S03]  /*4b80*/  IMAD.U32 R9, RZ, RZ, UR4 ;  /* 0x00000004ff097e24 */ /* 0x004fe6000f8e00ff */
[----:B------:R-:W-:Y:S02]  /*4b90*/  @!P1 R2UR UR4, R8 ;  /* 0x00000000080492ca */ /* 0x000fe400000e0000 */
[----:B------:R-:W-:Y:S11]  /*4ba0*/  @!P1 R2UR UR5, R9 ;  /* 0x00000000090592ca */ /* 0x000ff600000e0000 */
[----:B------:R-:W-:Y:S02]  /*4bb0*/  @!UPT UIADD3 URZ, UPT, UPT, URZ, URZ, URZ ;  /* 0x000000fffffff290 */ /* 0x000fe4000fffe0ff */
[----:B------:R2:W-:Y:S01]  /*4bc0*/  @!UP0 UTMALDG.3D [UR40], [UR4], desc[UR8] ;  /* 0x00000828040085b4 */ /* 0x0005e20008011000 */
[----:B------:R3:W-:Y:S01]  /*4bd0*/  @!P1 SYNCS.ARRIVE.TRANS64.RED.A0TR RZ, [UR21+0x20], R0 ;  /* 0x00002000ffff99a7 */ /* 0x0007e20008300415 */
[----:B------:R-:W-:Y:S01]  /*4be0*/  SYNCS.ARRIVE.TRANS64.RED.A1T0 RZ, [UR6], RZ ;  /* 0x000000ffffff79a7 */ /* 0x000fe20008100406 */
[----:B---3--:R-:W-:Y:S01]  /*4bf0*/  @!P1 IMAD.X R0, RZ, RZ, R17, P0 ;  /* 0x000000ffff009224 */ /* 0x008fe200000e0611 */
[----:B------:R-:W3:Y:S02]  /*4c00*/  SYNCS.PHASECHK.TRANS64.TRYWAIT P2, [UR21+0x48], R10 ;  /* 0x0000480aff0075a7 */ /* 0x000ee40008041115 */
[----:B--23--:R-:W-:Y:S05]  /*4c10*/  @!P2 BRA `(.L_x_80) ;  /* 0x0000007000f4a947 */ /* 0x00cfea0003800000 */
.L_x_200:
        /* <DEDUP_REMOVED lines=8> */
[----:B------:R-:W-:Y:S01]  /*4ca0*/  @!UP0 UIADD3 UR32, UPT, UPT, UR21, 0x2400, URZ ;  /* 0x0000240015208890 */ /* 0x000fe2000fffe0ff */
[----:B------:R-:W-:Y:S01]  /*4cb0*/  VOTEU.ALL UP0, P1 ;  /* 0x0000000000ff7886 */ /* 0x000fe20000800000 */
[----:B------:R-:W-:Y:S01]  /*4cc0*/  UMOV UR35, UR43 ;  /* 0x0000002b00237c82 */ /* 0x000fe20008000000 */
[----:B------:R-:W-:Y:S02]  /*4cd0*/  UPRMT UR7, UR52, 0x654, UR33 ;  /* 0x0000065434077896 */ /* 0x000fe40008000021 */
        /* <DEDUP_REMOVED lines=11> */
.L_x_202:
        /* <DEDUP_REMOVED lines=11> */
[----:B------:R-:W-:Y:S02]  /*4e40*/  UMOV UR28, UR36 ;  /* 0x00000024001c7c82 */ /* 0x000fe40008000000 */
[----:B------:R-:W-:Y:S01]  /*4e50*/  IMAD.U32 R8, RZ, RZ, UR5 ;  /* 0x00000005ff087e24 */ /* 0x000fe2000f8e00ff */
[----:B------:R-:W-:Y:S01]  /*4e60*/  UPRMT UR29, UR52, 0x654, UR25 ;  /* 0x00000654341d7896 */ /* 0x000fe20008000019 */
        /* <DEDUP_REMOVED lines=10> */
.L_x_204:
[----:B------:R-:W-:Y:S01]  /*4f10*/  @!P1 R2UR UR5, R6 ;  /* 0x00000000060592ca */ /* 0x000fe200000e0000 */
[----:B------:R-:W-:Y:S01]  /*4f20*/  VOTEU.ALL UP0, P1 ;  /* 0x0000000000ff7886 */ /* 0x000fe20000800000 */
[----:B------:R-:W-:Y:S01]  /*4f30*/  @!P1 R2UR UR4, R0 ;  /* 0x00000000000492ca */ /* 0x000fe200000e0000 */
[----:B------:R-:W-:Y:S01]  /*4f40*/  @!P1 IMAD.MOV.U32 R0, RZ, RZ, 0x2000 ;  /* 0x00002000ff009424 */ /* 0x000fe200078e00ff */
[----:B------:R-:W-:Y:S01]  /*4f50*/  UMOV UR8, 0x0 ;  /* 0x0000000000087882 */ /* 0x000fe20000000000 */
[----:B------:R-:W-:Y:S01]  /*4f60*/  UMOV UR9, 0x10000000 ;  /* 0x1000000000097882 */ /* 0x000fe20000000000 */
[----:B------:R-:W-:Y:S01]  /*4f70*/  @!UP0 UIADD3 UR18, UPT, UPT, UR42, 0x60, URZ ;  /* 0x000000602a128890 */ /* 0x000fe2000fffe0ff */
[----:B--2---:R-:W-:Y:S01]  /*4f80*/  SHF.L.U32 R9, RZ, 0x1f, RZ ;  /* 0x0000001fff097819 */ /* 0x004fe200000006ff */
[----:B------:R-:W-:Y:S01]  /*4f90*/  @!UP0 UIADD3 UR16, UPT, UPT, UR21, 0x6400, URZ ;  /* 0x0000640015108890 */ /* 0x000fe2000fffe0ff */
[----:B------:R-:W-:Y:S01]  /*4fa0*/  @!P1 IADD3 R8, P0, PT, R16, 0x580, RZ ;  /* 0x0000058010089810 */ /* 0x000fe20007f1e0ff */
[----:B------:R-:W-:Y:S01]  /*4fb0*/  VOTEU.ALL UP0, P1 ;  /* 0x0000000000ff7886 */ /* 0x000fe20000800000 */
[----:B------:R-:W-:Y:S01]  /*4fc0*/  UMOV UR19, UR43 ;  /* 0x0000002b00137c82 */ /* 0x000fe20008000000 */
[----:B------:R-:W-:Y:S01]  /*4fd0*/  UMOV UR20, UR36 ;  /* 0x0000002400147c82 */ /* 0x000fe20008000000 */
[----:B------:R-:W-:Y:S01]  /*4fe0*/  IMAD.U32 R18, RZ, RZ, UR5 ;  /* 0x00000005ff127e24 */ /* 0x000fe2000f8e00ff */
[----:B------:R-:W-:Y:S01]  /*4ff0*/  UPRMT UR24, UR52, 0x654, UR17 ;  /* 0x0000065434187896 */ /* 0x000fe20008000011 */
[----:B------:R-:W-:Y:S02]  /*5000*/  IMAD.U32 R19, RZ, RZ, UR4 ;  /* 0x00000004ff137e24 */ /* 0x000fe4000f8e00ff */
[----:B------:R-:W-:Y:S01]  /*5010*/  @!P1 IMAD.X R6, RZ, RZ, R17, P0 ;  /* 0x000000ffff069224 */ /* 0x000fe200000e0611 */
[----:B------:R-:W-:Y:S02]  /*5020*/  @!P1 R2UR UR4, R18 ;  /* 0x00000000120492ca */ /* 0x000fe400000e0000 */
[----:B------:R-:W-:Y:S11]  /*5030*/  @!P1 R2UR UR5, R19 ;  /* 0x00000000130592ca */ /* 0x000ff600000e0000 */
[----:B------:R-:W-:Y:S02]  /*5040*/  @!UPT UIADD3 URZ, UPT, UPT, URZ, URZ, URZ ;  /* 0x000000fffffff290 */ /* 0x000fe4000fffe0ff */
[----:B------:R2:W-:Y:S01]  /*5050*/  @!UP0 UTMALDG.3D [UR16], [UR4], desc[UR8] ;  /* 0x00000810040085b4 */ /* 0x0005e20008011000 */
[----:B------:R2:W-:Y:S01]  /*5060*/  @!P1 SYNCS.ARRIVE.TRANS64.RED.A0TR RZ, [UR21+0x38], R0 ;  /* 0x00003800ffff99a7 */ /* 0x0005e20008300415 */
[----:B------:R-:W-:Y:S01]  /*5070*/  SYNCS.ARRIVE.TRANS64.RED.A1T0 RZ, [UR24], RZ ;  /* 0x000000ffffff79a7 */ /* 0x000fe20008100418 */
[----:B------:R-:W3:Y:S02]  /*5080*/  SYNCS.PHASECHK.TRANS64.TRYWAIT P2, [UR21+0x40], R9 ;  /* 0x00004009ff0075a7 */ /* 0x000ee40008041115 */
[----:B--23--:R-:W-:Y:S05]  /*5090*/  @!P2 BRA `(.L_x_83) ;  /* 0x00000070001ca947 */ /* 0x00cfea0003800000 */
.L_x_206:
[----:B------:R-:W-:Y:S01]  /*50a0*/  @!P1 R2UR UR5, R8 ;  /* 0x00000000080592ca */ /* 0x000fe200000e0000 */
[----:B------:R-:W-:Y:S01]  /*50b0*/  VOTEU.ALL UP0, P1 ;  /* 0x0000000000ff7886 */ /* 0x000fe20000800000 */
[----:B------:R-:W-:Y:S01]  /*50c0*/  @!P1 R2UR UR4, R6 ;  /* 0x00000000060492ca */ /* 0x000fe200000e0000 */
[----:B--2---:R-:W-:Y:S01]  /*50d0*/  @!P1 IMAD.MOV.U32 R0, RZ, RZ, 0x2000 ;  /* 0x00002000ff009424 */ /* 0x004fe200078e00ff */
        /* <DEDUP_REMOVED lines=9> */
[----:B------:R-:W-:Y:S01]  /*5170*/  UMOV UR12, UR36 ;  /* 0x00000024000c7c82 */ /* 0x000fe20008000000 */
        /* <DEDUP_REMOVED lines=10> */
.L_x_208:
        /* <DEDUP_REMOVED lines=24> */
.L_x_210:
[----:B------:R-:W-:Y:S01]  /*53a0*/  @!P1 R2UR UR5, R8 ;  /* 0x00000000080592ca */ /* 0x000fe200000e0000 */
[----:B------:R-:W-:Y:S01]  /*53b0*/  VOTEU.ALL UP0, P1 ;  /* 0x0000000000ff7886 */ /* 0x000fe20000800000 */
[----:B------:R-:W-:Y:S01]  /*53c0*/  @!P1 R2UR UR4, R6 ;  /* 0x00000000060492ca */ /* 0x000fe200000e0000 */
[----:B--2---:R-:W-:Y:S01]  /*53d0*/  @!P1 IMAD.MOV.U32 R0, RZ, RZ, 0x2000 ;  /* 0x00002000ff009424 */ /* 0x004fe200078e00ff */
[----:B------:R-:W-:Y:S01]  /*53e0*/  UMOV UR6, 0x0 ;  /* 0x0000000000067882 */ /* 0x000fe20000000000 */
[----:B------:R-:W-:Y:S01]  /*53f0*/  UMOV UR7, 0x10000000 ;  /* 0x1000000000077882 */ /* 0x000fe20000000000 */
[----:B------:R-:W-:Y:S01]  /*5400*/  @!UP0 UIADD3 UR10, UPT, UPT, UR42, 0xc0, URZ ;  /* 0x000000c02a0a8890 */ /* 0x000fe2000fffe0ff */
[----:B------:R-:W-:Y:S01]  /*5410*/  VIADD R14, R14, 0x1 ;  /* 0x000000010e0e7836 */ /* 0x000fe20000000000 */
[----:B------:R-:W-:Y:S01]  /*5420*/  @!UP0 UIADD3 UR8, UPT, UPT, UR21, 0x4400, URZ ;  /* 0x0000440015088890 */ /* 0x000fe2000fffe0ff */
[----:B------:R-:W-:Y:S01]  /*5430*/  VOTEU.ALL UP0, P1 ;  /* 0x0000000000ff7886 */ /* 0x000fe20000800000 */
[----:B------:R-:W-:Y:S01]  /*5440*/  UMOV UR9, UR25 ;  /* 0x0000001900097c82 */ /* 0x000fe20008000000 */
[----:B------:R-:W-:Y:S02]  /*5450*/  UMOV UR11, UR43 ;  /* 0x0000002b000b7c82 */ /* 0x000fe40008000000 */
[----:B------:R-:W-:Y:S01]  /*5460*/  IMAD.U32 R18, RZ, RZ, UR5 ;  /* 0x00000005ff127e24 */ /* 0x000fe2000f8e00ff */
[----:B------:R-:W-:Y:S01]  /*5470*/  UMOV UR12, UR36 ;  /* 0x00000024000c7c82 */ /* 0x000fe20008000000 */
[----:B------:R-:W-:Y:S03]  /*5480*/  IMAD.U32 R19, RZ, RZ, UR4 ;  /* 0x00000004ff137e24 */ /* 0x000fe6000f8e00ff */
        /* <DEDUP_REMOVED lines=8> */
.L_x_212:
[----:B------:R-:W-:Y:S01]  /*5510*/  @!P1 IADD3 R6, P0, PT, R16, 0x580, RZ ;  /* 0x0000058010069810 */ /* 0x000fe20007f1e0ff */
[----:B------:R-:W-:Y:S01]  /*5520*/  VOTEU.ALL UP0, P1 ;  /* 0x0000000000ff7886 */ /* 0x000fe20000800000 */
[----:B------:R-:W-:Y:S01]  /*5530*/  UMOV UR6, 0x0 ;  /* 0x0000000000067882 */ /* 0x000fe20000000000 */
[----:B------:R-:W-:Y:S01]  /*5540*/  UMOV UR7, 0x10000000 ;  /* 0x1000000000077882 */ /* 0x000fe20000000000 */
[----:B------:R-:W-:Y:S01]  /*5550*/  @!P1 R2UR UR5, R6 ;  /* 0x00000000060592ca */ /* 0x000fe200000e0000 */
[----:B--2---:R-:W-:Y:S01]  /*5560*/  @!P1 IMAD.X R0, RZ, RZ, R17, P0 ;  /* 0x000000ffff009224 */ /* 0x004fe200000e0611 */
[----:B------:R-:W-:Y:S01]  /*5570*/  @!UP0 UIADD3 UR10, UPT, UPT, UR42, 0xe0, URZ ;  /* 0x000000e02a0a8890 */ /* 0x000fe2000fffe0ff */
[----:B------:R-:W-:Y:S01]  /*5580*/  R2UR UR18, R59 ;  /* 0x000000003b1272ca */ /* 0x000fe200000e0000 */
[----:B------:R-:W-:Y:S01]  /*5590*/  @!UP0 UIADD3 UR8, UPT, UPT, UR21, 0x6400, URZ ;  /* 0x0000640015088890 */ /* 0x000fe2000fffe0ff */
[----:B------:R-:W-:Y:S01]  /*55a0*/  R2UR UR16, R60 ;  /* 0x000000003c1072ca */ /* 0x000fe200000e0000 */
[----:B------:R-:W-:Y:S01]  /*55b0*/  VOTEU.ALL UP0, P1 ;  /* 0x0000000000ff7886 */ /* 0x000fe20000800000 */
[----:B------:R-:W-:Y:S01]  /*55c0*/  @!P1 R2UR UR4, R0 ;  /* 0x00000000000492ca */ /* 0x000fe200000e0000 */
[----:B------:R-:W-:Y:S01]  /*55d0*/  UMOV UR9, UR17 ;  /* 0x0000001100097c82 */ /* 0x000fe20008000000 */
[----:B------:R-:W-:Y:S01]  /*55e0*/  UMOV UR11, UR43 ;  /* 0x0000002b000b7c82 */ /* 0x000fe20008000000 */
[----:B------:R-:W-:Y:S01]  /*55f0*/  UMOV UR12, UR36 ;  /* 0x00000024000c7c82 */ /* 0x000fe20008000000 */
[C---:B------:R-:W-:Y:S01]  /*5600*/  ISETP.NE.AND P0, PT, R14.reuse, 0x2, PT ;  /* 0x000000020e00780c */ /* 0x040fe20003f05270 */
[----:B------:R-:W-:Y:S01]  /*5610*/  UPLOP3.LUT UP1, UPT, UPT, UPT, UPT, 0x80, 0x8 ;  /* 0x000000000008789c */ /* 0x000fe20003f2f070 */
[----:B------:R-:W-:Y:S01]  /*5620*/  IMAD.U32 R8, RZ, RZ, UR5 ;  /* 0x00000005ff087e24 */ /* 0x000fe2000f8e00ff */
[----:B------:R-:W-:Y:S01]  /*5630*/  UMOV UR36, UR30 ;  /* 0x0000001e00247c82 */ /* 0x000fe20008000000 */
[----:B------:R-:W-:Y:S01]  /*5640*/  SEL R0, RZ, 0x1, P0 ;  /* 0x00000001ff007807 */ /* 0x000fe20000000000 */
[----:B------:R-:W-:Y:S01]  /*5650*/  UIADD3 UR20, UPT, UPT, UR13, UR18, URZ ;  /* 0x000000120d147290 */ /* 0x000fe2000fffe0ff */
[----:B------:R-:W-:Y:S01]  /*5660*/  SEL R14, R14, RZ, P0 ;  /* 0x000000ff0e0e7207 */ /* 0x000fe20000000000 */
[----:B------:R-:W-:Y:S01]  /*5670*/  UIADD3 UR16, UPT, UPT, UR14, UR16, URZ ;  /* 0x000000100e107290 */ /* 0x000fe2000fffe0ff */
[----:B------:R-:W-:Y:S01]  /*5680*/  LOP3.LUT R13, R13, R0, RZ, 0x3c, !PT ;  /* 0x000000000d0d7212 */ /* 0x000fe200078e3cff */
[----:B------:R-:W-:Y:S01]  /*5690*/  IMAD.U32 R9, RZ, RZ, UR4 ;  /* 0x00000004ff097e24 */ /* 0x000fe2000f8e00ff */
[----:B------:R-:W-:Y:S04]  /*56a0*/  @!P1 R2UR UR4, R8 ;  /* 0x00000000080492ca */ /* 0x000fe800000e0000 */
[----:B------:R-:W-:Y:S11]  /*56b0*/  @!P1 R2UR UR5, R9 ;  /* 0x00000000090592ca */ /* 0x000ff600000e0000 */
[----:B------:R-:W-:Y:S02]  /*56c0*/  @!UPT UIADD3 URZ, UPT, UPT, URZ, URZ, URZ ;  /* 0x000000fffffff290 */ /* 0x000fe4000fffe0ff */
[----:B------:R2:W-:Y:S01]  /*56d0*/  @!UP0 UTMALDG.3D [UR8], [UR4], desc[UR6] ;  /* 0x00000608040085b4 */ /* 0x0005e20008011000 */
[----:B------:R2:W-:Y:S01]  /*56e0*/  @!P1 SYNCS.ARRIVE.TRANS64.RED.A0TR RZ, [UR21+0x38], R7 ;  /* 0x00003807ffff99a7 */ /* 0x0005e20008300415 */
[----:B------:R-:W-:Y:S01]  /*56f0*/  SYNCS.ARRIVE.TRANS64.RED.A1T0 RZ, [UR24], RZ ;  /* 0x000000ffffff79a7 */ /* 0x000fe20008100418 */
[----:B------:R-:W-:Y:S05]  /*5700*/  BRA.U UP2, `(.L_x_87) ;  /* 0xffffffe902e07547 */ /* 0x000fea000b83ffff */
[----:B------:R-:W3:Y:S02]  /*5710*/  SYNCS.PHASECHK.TRANS64.TRYWAIT P0, [UR21+0x40], R10 ;  /* 0x0000400aff0075a7 */ /* 0x000ee40008001115 */
[----:B---3--:R-:W-:Y:S05]  /*5720*/  @!P0 BRA `(.L_x_88) ;  /* 0x0000006800d88947 */ /* 0x008fea0003800000 */
.L_x_214:
[----:B------:R-:W4:Y:S02]  /*5730*/  SYNCS.PHASECHK.TRANS64.TRYWAIT P0, [UR21+0x48], R10 ;  /* 0x0000480aff0075a7 */ /* 0x000f240008001115 */
[----:B----4-:R-:W-:Y:S05]  /*5740*/  @!P0 BRA `(.L_x_89) ;  /* 0x0000006800e88947 */ /* 0x010fea0003800000 */
.L_x_216:
[----:B------:R-:W4:Y:S01]  /*5750*/  SYNCS.PHASECHK.TRANS64.TRYWAIT P0, [UR21+0x50], R10 ;  /* 0x0000500aff0075a7 */ /* 0x000f220008001115 */
[----:B------:R-:W-:Y:S01]  /*5760*/  HFMA2 R0, -RZ, RZ, 0, 5.9604644775390625e-08 ;  /* 0x00000001ff007431 */ /* 0x000fe200000001ff */
[----:B----4-:R-:W-:Y:S06]  /*5770*/  @!P0 BRA `(.L_x_90) ;  /* 0x0000006800f48947 */ /* 0x010fec0003800000 */
.L_x_218:
[----:B------:R-:W-:Y:S02]  /*5780*/  MOV R2, UR21 ;  /* 0x0000001500027c02 */ /* 0x000fe40008000f00 */
[----:B---3--:R-:W-:-:S07]  /*5790*/  SHF.L.U32 R3, R0, 0x1f, RZ ;  /* 0x0000001f00037819 */ /* 0x008fce00000006ff */
.L_x_91:
[----:B---3--:R3:W4:Y:S02]  /*57a0*/  SYNCS.PHASECHK.TRANS64.TRYWAIT P0, [R2+URZ+0x58], R3 ;  /* 0x00005803020075a7 */ /* 0x00872400080011ff */
[----:B----4-:R-:W-:Y:S05]  /*57b0*/  @!P0 NANOSLEEP.SYNCS 0x989680 ;  /* 0x009896800000895d */ /* 0x010fea0003900000 */
[----:B------:R-:W4:Y:S02]  /*57c0*/  @!P0 SYNCS.PHASECHK.TRANS64 P0, [R2+URZ+0x58], R3 ;  /* 0x00005803020085a7 */ /* 0x000f2400080010ff */
[----:B-12-4-:R-:W-:Y:S05]  /*57d0*/  @P0 EXIT ;  /* 0x000000000000094d */ /* 0x016fea0003800000 */
[----:B------:R-:W-:Y:S05]  /*57e0*/  BRA `(.L_x_91) ;  /* 0xfffffffc00ec7947 */ /* 0x000fea000383ffff */
.L_x_72:
[----:B------:R-:W-:-:S06]  /*57f0*/  UISETP.GE.AND UP0, UPT, UR17, 0x4, UPT ;  /* 0x000000041100788c */ /* 0x000fcc000bf06270 */
[----:B------:R-:W-:-:S13]  /*5800*/  PLOP3.LUT P0, PT, PT, PT, UP0, 0x80, 0x8 ;  /* 0x000000000008781c */ /* 0x000fda0003f0f008 */
[----:B------:R-:W-:Y:S05]  /*5810*/  @!P0 EXIT ;  /* 0x000000000000894d */ /* 0x000fea0003800000 */
[----:B------:R-:W-:Y:S01]  /*5820*/  BAR.SYNC.DEFER_BLOCKING 0x6, 0xa0 ;  /* 0x0182800000007b1d */ /* 0x000fe20000010000 */
[C---:B------:R-:W-:Y:S01]  /*5830*/  IMAD.SHL.U32 R5, R69.reuse, 0x20, RZ ;  /* 0x0000002045057824 */ /* 0x040fe200078e00ff */
[C---:B------:R-:W-:Y:S01]  /*5840*/  R2P PR, R69.reuse, 0x6 ;  /* 0x0000000645007804 */ /* 0x040fe20000000000 */
[C---:B------:R-:W-:Y:S01]  /*5850*/  IMAD.SHL.U32 R2, R69.reuse, 0x4, RZ ;  /* 0x0000000445027824 */ /* 0x040fe200078e00ff */
[----:B------:R-:W-:Y:S01]  /*5860*/  CS2R R64, SRZ ;  /* 0x0000000000407805 */ /* 0x000fe2000001ff00 */
[----:B------:R-:W-:Y:S01]  /*5870*/  IMAD.U32 R23, R69, 0x10000, RZ ;  /* 0x0001000045177824 */ /* 0x000fe200078e00ff */
[----:B------:R-:W-:Y:S01]  /*5880*/  UMOV UR43, 0x400 ;  /* 0x00000400002b7882 */ /* 0x000fe20000000000 */
[----:B------:R-:W1:Y:S01]  /*5890*/  LDCU.64 UR4, c[0x0][0x890] ;  /* 0x00011200ff0477ac */ /* 0x000e620008000a00 */
[----:B------:R-:W2:Y:S01]  /*58a0*/  LDC.64 R54, c[0x0][0x8b0] ;  /* 0x00022c00ff367b82 */ /* 0x000ea20000000a00 */
[----:B------:R-:W-:Y:S01]  /*58b0*/  LOP3.LUT R3, R5, 0xe0, RZ, 0xc0, !PT ;  /* 0x000000e005037812 */ /* 0x000fe200078ec0ff */
[----:B------:R-:W-:Y:S01]  /*58c0*/  IMAD.SHL.U32 R56, R69, 0x10, RZ ;  /* 0x0000001045387824 */ /* 0x000fe200078e00ff */
[----:B------:R-:W-:Y:S01]  /*58d0*/  ULEA UR43, UR52, UR43, 0x18 ;  /* 0x0000002b342b7291 */ /* 0x000fe2000f8ec0ff */
[----:B------:R-:W-:Y:S01]  /*58e0*/  LOP3.LUT R5, R5, 0x100, RZ, 0xc0, !PT ;  /* 0x0000010005057812 */ /* 0x000fe200078ec0ff */
[----:B------:R-:W-:Y:S01]  /*58f0*/  IMAD.MOV.U32 R68, RZ, RZ, 0x10 ;  /* 0x00000010ff447424 */ /* 0x000fe200078e00ff */
[----:B------:R-:W-:Y:S01]  /*5900*/  LOP3.LUT R2, R3, 0x1c, R2, 0xf8, !PT ;  /* 0x0000001c03027812 */ /* 0x000fe200078ef802 */
[----:B------:R-:W-:Y:S01]  /*5910*/  IMAD.MOV.U32 R67, RZ, RZ, 0x20 ;  /* 0x00000020ff437424 */ /* 0x000fe200078e00ff */
[----:B------:R-:W3:Y:S01]  /*5920*/  LDC.64 R52, c[0x0][0x8a8] ;  /* 0x00022a00ff347b82 */ /* 0x000ee20000000a00 */
[----:B------:R-:W-:Y:S01]  /*5930*/  SHF.R.U32.HI R3, RZ, 0x2, R69 ;  /* 0x00000002ff037819 */ /* 0x000fe20000011645 */
[----:B------:R-:W-:Y:S01]  /*5940*/  IMAD.MOV.U32 R22, RZ, RZ, RZ ;  /* 0x000000ffff167224 */ /* 0x000fe200078e00ff */
[----:B------:R-:W-:Y:S01]  /*5950*/  LOP3.LUT R23, R23, 0x600000, RZ, 0xc0, !PT ;  /* 0x0060000017177812 */ /* 0x000fe200078ec0ff */
[----:B------:R-:W-:Y:S01]  /*5960*/  IMAD.MOV.U32 R66, RZ, RZ, RZ ;  /* 0x000000ffff427224 */ /* 0x000fe200078e00ff */
[----:B------:R-:W-:Y:S01]  /*5970*/  LOP3.LUT R56, R5, 0x600, R56, 0xf8, !PT ;  /* 0x0000060005387812 */ /* 0x000fe200078ef838 */
[----:B------:R-:W4:Y:S01]  /*5980*/  LDCU UR63, c[0x0][0x370] ;  /* 0x00006e00ff3f77ac */ /* 0x000f220008000800 */
[----:B------:R-:W-:Y:S01]  /*5990*/  LOP3.LUT R3, R2, 0x4, R3, 0x78, !PT ;  /* 0x0000000402037812 */ /* 0x000fe200078e7803 */
[----:B------:R-:W4:Y:S01]  /*59a0*/  LDS R0, [UR43+0x120] ;  /* 0x0001202bff007984 */ /* 0x000f220008000800 */
[----:B-1----:R-:W-:Y:S01]  /*59b0*/  IMAD.U32 R71, RZ, RZ, UR4 ;  /* 0x00000004ff477e24 */ /* 0x002fe2000f8e00ff */
[----:B------:R-:W-:Y:S01]  /*59c0*/  UIADD3 UR4, UPT, UPT, UR43, 0x400, URZ ;  /* 0x000004002b047890 */ /* 0x000fe2000fffe0ff */
[----:B------:R-:W-:Y:S01]  /*59d0*/  LOP3.LUT R56, R56, R3, RZ, 0xfc, !PT ;  /* 0x0000000338387212 */ /* 0x000fe200078efcff */
[----:B------:R-:W-:Y:S01]  /*59e0*/  IMAD.U32 R70, RZ, RZ, UR5 ;  /* 0x00000005ff467e24 */ /* 0x000fe2000f8e00ff */
[----:B------:R-:W-:Y:S01]  /*59f0*/  LOP3.LUT R69, R69, 0x60, RZ, 0xc0, !PT ;  /* 0x0000006045457812 */ /* 0x000fe200078ec0ff */
[----:B------:R-:W1:Y:S01]  /*5a00*/  LDCU.64 UR54, c[0x0][0x348] ;  /* 0x00006900ff3677ac */ /* 0x000e620008000a00 */
[----:B------:R-:W-:Y:S01]  /*5a10*/  SEL R68, R68, 0xfffffff0, !P2 ;  /* 0xfffffff044447807 */ /* 0x000fe20005000000 */
[----:B------:R-:W-:Y:S01]  /*5a20*/  IMAD.U32 R62, RZ, RZ, UR4 ;  /* 0x00000004ff3e7e24 */ /* 0x000fe2000f8e00ff */
[----:B------:R-:W-:Y:S01]  /*5a30*/  SEL R67, R67, 0xffffffe0, !P1 ;  /* 0xffffffe043437807 */ /* 0x000fe20004800000 */
[----:B------:R-:W1:Y:S01]  /*5a40*/  LDCU UR42, c[0x0][0xb0c] ;  /* 0x00016180ff2a77ac */ /* 0x000e620008000800 */
[----:B------:R-:W1:Y:S01]  /*5a50*/  LDCU UR39, c[0x0][0xb30] ;  /* 0x00016600ff2777ac */ /* 0x000e620008000800 */
[----:B------:R-:W1:Y:S01]  /*5a60*/  LDCU.64 UR60, c[0x0][0x888] ;  /* 0x00011100ff3c77ac */ /* 0x000e620008000a00 */
[----:B------:R-:W1:Y:S01]  /*5a70*/  LDCU.64 UR40, c[0x0][0xb28] ;  /* 0x00016500ff2877ac */ /* 0x000e620008000a00 */
[----:B------:R-:W1:Y:S01]  /*5a80*/  LDCU.128 UR56, c[0x0][0xb10] ;  /* 0x00016200ff3877ac */ /* 0x000e620008000c00 */
[----:B------:R-:W1:Y:S01]  /*5a90*/  LDCU UR62, c[0x0][0x374] ;  /* 0x00006e80ff3e77ac */ /* 0x000e620008000800 */
[----:B------:R-:W-:Y:S01]  /*5aa0*/  UMOV UR53, URZ ;  /* 0x000000ff00357c82 */ /* 0x000fe20008000000 */
[----:B------:R-:W-:Y:S01]  /*5ab0*/  UMOV UR47, URZ ;  /* 0x000000ff002f7c82 */ /* 0x000fe20008000000 */
[----:B-1234-:R-:W-:-:S07]  /*5ac0*/  IMAD.IADD R23, R0, 0x1, R23 ;  /* 0x0000000100177824 */ /* 0x01efce00078e0217 */
.L_x_167:
[C---:B------:R-:W-:Y:S02]  /*5ad0*/  LEA R0, R64.reuse, UR43, 0x3 ;  /* 0x0000002b40007c11 */ /* 0x040fe4000f8e18ff */
[----:B------:R-:W-:Y:S02]  /*5ae0*/  SHF.L.U32 R3, R65, 0x1f, RZ ;  /* 0x0000001f41037819 */ /* 0x000fe400000006ff */
[----:B-1----:R-:W-:Y:S02]  /*5af0*/  LEA R5, R64, UR43, 0x4 ;  /* 0x0000002b40057c11 */ /* 0x002fe4000f8e20ff */
[----:B------:R-:W1:Y:S02]  /*5b00*/  SYNCS.PHASECHK.TRANS64.TRYWAIT P0, [R0+URZ+0x70], R3 ;  /* 0x00007003000075a7 */ /* 0x000e6400080011ff */
[----:B-1----:R-:W-:Y:S05]  /*5b10*/  @!P0 BRA `(.L_x_92) ;  /* 0x0000006800248947 */ /* 0x002fea0003800000 */
.L_x_219:
[----:B------:R-:W-:Y:S01]  /*5b20*/  R2UR UR7, R72 ;  /* 0x00000000480772ca */ /* 0x000fe200000e0000 */
[----:B------:R-:W2:Y:S01]  /*5b30*/  LDS.128 R4, [R5+0x100] ;  /* 0x0001000005047984 */ /* 0x000ea20000000c00 */
[----:B-1----:R-:W-:Y:S01]  /*5b40*/  VIADD R0, R0, 0x80 ;  /* 0x0000008000007836 */ /* 0x002fe20000000000 */
[----:B------:R-:W-:Y:S04]  /*5b50*/  UISETP.GE.AND UP0, UPT, UR45, 0x1, UPT ;  /* 0x000000012d00788c */ /* 0x000fe8000bf06270 */
[----:B------:R-:W-:Y:S01]  /*5b60*/  PRMT R0, RZ, 0x654, R0 ;  /* 0x00000654ff007816 */ /* 0x000fe20000000000 */
[----:B------:R-:W-:Y:S01]  /*5b70*/  @!PT LDS RZ, [RZ] ;  /* 0x00000000fffff984 */ /* 0x000fe20000000800 */
[----:B------:R-:W-:Y:S01]  /*5b80*/  @!PT LDS RZ, [RZ] ;  /* 0x00000000fffff984 */ /* 0x000fe20000000800 */
[----:B------:R-:W-:Y:S01]  /*5b90*/  @!PT LDS RZ, [RZ] ;  /* 0x00000000fffff984 */ /* 0x000fe20000000800 */
[----:B------:R-:W-:Y:S01]  /*5ba0*/  @!PT LDS RZ, [RZ] ;  /* 0x00000000fffff984 */ /* 0x000fe20000000800 */
[----:B------:R1:W-:Y:S06]  /*5bb0*/  MEMBAR.ALL.CTA ;  /* 0x0000000000007992 */ /* 0x0003ec0000008000 */
[----:B-1----:R-:W1:Y:S02]  /*5bc0*/  FENCE.VIEW.ASYNC.S ;  /* 0x00000000000073c6 */ /* 0x002e640000000000 */
[----:B-1----:R1:W-:Y:S01]  /*5bd0*/  SYNCS.ARRIVE.TRANS64.RED.A1T0 RZ, [R0+URZ], RZ ;  /* 0x000000ff00ff79a7 */ /* 0x0023e200081004ff */
[----:B--2---:R-:W-:Y:S11]  /*5be0*/  LOP3.LUT P0, RZ, R6, 0x1, RZ, 0xc0, !PT ;  /* 0x0000000106ff7812 */ /* 0x004ff6000780c0ff */
[----:B------:R-:W-:Y:S02]  /*5bf0*/  @!UPT UIADD3 URZ, UPT, UPT, URZ, URZ, URZ ;  /* 0x000000fffffff290 */ /* 0x000fe4000fffe0ff */
[----:B------:R-:W-:Y:S01]  /*5c00*/  VOTEU.ANY UP1, P0 ;  /* 0x0000000000ff7886 */ /* 0x000fe20000020100 */
[----:B------:R-:W-:Y:S01]  /*5c10*/  PLOP3.LUT P0, PT, PT, PT, UP1, 0x80, 0x8 ;  /* 0x000000000008781c */ /* 0x000fe20003f0f018 */
[----:B------:R-:W-:Y:S06]  /*5c20*/  UP2UR UR4, UPR, URZ, 0x2 ;  /* 0x00000002ff047883 */ /* 0x000fec0008000000 */
[----:B------:R-:W-:Y:S06]  /*5c30*/  IMAD.U32 R73, RZ, RZ, UR4 ;  /* 0x00000004ff497e24 */ /* 0x000fec000f8e00ff */
[----:B------:R-:W-:Y:S02]  /*5c40*/  @P0 SHF.R.U32.HI R2, RZ, 0x10, R5 ;  /* 0x00000010ff020819 */ /* 0x000fe40000011605 */
[----:B------:R-:W-:Y:S02]  /*5c50*/  @P0 MOV R3, R4 ;  /* 0x0000000400030202 */ /* 0x000fe40000000f00 */
[----:B------:R-:W-:Y:S02]  /*5c60*/  @P0 R2UR UR4, R2 ;  /* 0x00000000020402ca */ /* 0x000fe400000e0000 */
[----:B------:R-:W-:Y:S02]  /*5c70*/  @P0 LOP3.LUT R4, R5, 0xffff, RZ, 0xc0, !PT ;  /* 0x0000ffff05040812 */ /* 0x000fe400078ec0ff */
[----:B------:R-:W-:Y:S02]  /*5c80*/  @P0 R2UR UR6, R3 ;  /* 0x00000000030602ca */ /* 0x000fe400000e0000 */
[----:B------:R-:W-:Y:S07]  /*5c90*/  @P0 R2UR UR5, R4 ;  /* 0x00000000040502ca */ /* 0x000fee00000e0000 */
[----:B------:R-:W-:Y:S02]  /*5ca0*/  @UP1 UMOV UR7, UR4 ;  /* 0x0000000400071c82 */ /* 0x000fe40008000000 */
[----:B------:R-:W-:Y:S02]  /*5cb0*/  IMAD.U32 R72, RZ, RZ, UR7 ;  /* 0x00000007ff487e24 */ /* 0x000fe4000f8e00ff */
[----:B------:R-:W-:Y:S02]  /*5cc0*/  @UP1 UMOV UR38, UR6 ;  /* 0x0000000600261c82 */ /* 0x000fe40008000000 */
[----:B------:R-:W-:Y:S01]  /*5cd0*/  @UP1 UMOV UR37, UR5 ;  /* 0x0000000500251c82 */ /* 0x000fe20008000000 */
[----:B-1----:R-:W-:Y:S05]  /*5ce0*/  BRA.U !UP0, `(.L_x_93) ;  /* 0x0000000108cc7547 */ /* 0x002fea000b800000 */
[----:B------:R-:W1:Y:S01]  /*5cf0*/  LDCU UR12, c[0x0][0xb20] ;  /* 0x00016400ff0c77ac */ /* 0x000e620008000800 */
[----:B------:R-:W-:Y:S02]  /*5d00*/  UIMAD.WIDE.U32 UR4, UR62, UR59, URZ ;  /* 0x0000003b3e0472a5 */ /* 0x000fe4000f8e00ff */
[----:B------:R-:W-:Y:S02]  /*5d10*/  UIMAD.WIDE.U32 UR6, UR63, UR56, URZ ;  /* 0x000000383f0672a5 */ /* 0x000fe4000f8e00ff */
[----:B------:R-:W-:Y:S02]  /*5d20*/  UISETP.NE.AND UP0, UPT, UR58, 0x1, UPT ;  /* 0x000000013a00788c */ /* 0x000fe4000bf05270 */
[----:B------:R-:W-:Y:S02]  /*5d30*/  UIMAD.WIDE.U32 UR8, UR37, UR59, URZ ;  /* 0x0000003b250872a5 */ /* 0x000fe4000f8e00ff */
[----:B------:R-:W-:Y:S02]  /*5d40*/  UIMAD.WIDE.U32 UR10, UR38, UR56, URZ ;  /* 0x00000038260a72a5 */ /* 0x000fe4000f8e00ff */
[----:B------:R-:W-:Y:S02]  /*5d50*/  UISETP.NE.AND UP1, UPT, UR42, 0x1, UPT ;  /* 0x000000012a00788c */ /* 0x000fe4000bf25270 */
[----:B------:R-:W-:Y:S01]  /*5d60*/  UISETP.NE.AND UP2, UPT, UR45, 0x1, UPT ;  /* 0x000000012d00788c */ /* 0x000fe2000bf45270 */
[----:B------:R-:W-:Y:S02]  /*5d70*/  UMOV UR4, UR5 ;  /* 0x0000000500047c82 */ /* 0x000fe40008000000 */
[----:B-1----:R-:W-:Y:S03]  /*5d80*/  USHF.R.U32.HI UR5, URZ, UR12, UR4 ;  /* 0x0000000cff057299 */ /* 0x002fe60008011604 */
[----:B------:R-:W-:Y:S02]  /*5d90*/  UMOV UR4, UR7 ;  /* 0x0000000700047c82 */ /* 0x000fe40008000000 */
[----:B------:R-:W-:Y:S02]  /*5da0*/  USHF.R.U32.HI UR7, URZ, UR57, UR4 ;  /* 0x00000039ff077299 */ /* 0x000fe40008011604 */
[----:B------:R-:W-:Y:S02]  /*5db0*/  USEL UR4, UR62, UR5, !UP0 ;  /* 0x000000053e047287 */ /* 0x000fe4000c000000 */
[----:B------:R-:W-:Y:S01]  /*5dc0*/  USEL UR7, UR63, UR7, !UP1 ;  /* 0x000000073f077287 */ /* 0x000fe2000c800000 */
[----:B------:R-:W-:Y:S01]  /*5dd0*/  UMOV UR5, UR9 ;  /* 0x0000000900057c82 */ /* 0x000fe20008000000 */
[----:B------:R-:W-:Y:S02]  /*5de0*/  UIMAD.WIDE.U32 UR8, UR4, UR40, URZ ;  /* 0x00000028040872a5 */ /* 0x000fe4000f8e00ff */
[----:B------:R-:W-:Y:S03]  /*5df0*/  USHF.R.U32.HI UR6, URZ, UR12, UR5 ;  /* 0x0000000cff067299 */ /* 0x000fe60008011605 */
[----:B------:R-:W-:Y:S01]  /*5e00*/  UMOV UR5, UR11 ;  /* 0x0000000b00057c82 */ /* 0x000fe20008000000 */
[----:B------:R-:W-:Y:S02]  /*5e10*/  UIMAD.WIDE.U32 UR10, UR7, UR40, URZ ;  /* 0x00000028070a72a5 */ /* 0x000fe4000f8e00ff */
[----:B------:R-:W-:Y:S02]  /*5e20*/  USHF.R.U32.HI UR12, URZ, UR57, UR5 ;  /* 0x00000039ff0c7299 */ /* 0x000fe40008011605 */
[----:B------:R-:W-:Y:S01]  /*5e30*/  USEL UR6, UR37, UR6, !UP0 ;  /* 0x0000000625067287 */ /* 0x000fe2000c000000 */
[----:B------:R-:W-:Y:S02]  /*5e40*/  UMOV UR5, UR9 ;  /* 0x0000000900057c82 */ /* 0x000fe40008000000 */
[----:B------:R-:W-:Y:S01]  /*5e50*/  UMOV UR10, UR11 ;  /* 0x0000000b000a7c82 */ /* 0x000fe20008000000 */
[----:B------:R-:W-:Y:S02]  /*5e60*/  @UP2 USHF.R.U32.HI UR4, URZ, UR41, UR5 ;  /* 0x00000029ff042299 */ /* 0x000fe40008011605 */
[----:B------:R-:W-:Y:S02]  /*5e70*/  @UP2 USHF.R.U32.HI UR7, URZ, UR41, UR10 ;  /* 0x00000029ff072299 */ /* 0x000fe4000801160a */
[----:B------:R-:W-:Y:S02]  /*5e80*/  UIMAD UR4, UR45, UR4, URZ ;  /* 0x000000042d0472a4 */ /* 0x000fe4000f8e02ff */
        /* <DEDUP_REMOVED lines=8> */
[----:B------:R-:W-:Y:S02]  /*5f10*/  USEL UR11, UR6, UR4, !UP2 ;  /* 0x00000004060b7287 */ /* 0x000fe4000d000000 */
[----:B------:R-:W-:Y:S02]  /*5f20*/  UIADD3 UR8, UPT, UPT, -UR5, URZ, URZ ;  /* 0x000000ff05087290 */ /* 0x000fe4000fffe1ff */
[----:B------:R-:W-:Y:S01]  /*5f30*/  UIADD3 UR10, UPT, UPT, -UR11, URZ, URZ ;  /* 0x000000ff0b0a7290 */ /* 0x000fe2000fffe1ff */
[----:B------:R-:W-:Y:S01]  /*5f40*/  @!UP0 UMOV UR4, UR9 ;  /* 0x0000000900048c82 */ /* 0x000fe20008000000 */
[----:B------:R-:W-:Y:S02]  /*5f50*/  UIADD3 UR9, UPT, UPT, -UR6, URZ, URZ ;  /* 0x000000ff06097290 */ /* 0x000fe4000fffe1ff */
[----:B------:R-:W-:Y:S02]  /*5f60*/  @!UP0 USHF.R.U32.HI UR4, URZ, UR41, UR4 ;  /* 0x00000029ff048299 */ /* 0x000fe40008011604 */
[----:B------:R-:W-:Y:S02]  /*5f70*/  UIMAD UR10, UR45, UR10, UR6 ;  /* 0x0000000a2d0a72a4 */ /* 0x000fe4000f8e0206 */
[----:B------:R-:W-:Y:S04]  /*5f80*/  @!UP0 USEL UR4, UR5, UR4, !UP2 ;  /* 0x0000000405048287 */ /* 0x000fe8000d000000 */
[----:B------:R-:W-:Y:S02]  /*5f90*/  @!UP0 UIMAD UR10, UR7, UR10, UR4 ;  /* 0x0000000a070a82a4 */ /* 0x000fe4000f8e0204 */
[----:B------:R-:W-:Y:S02]  /*5fa0*/  @!UP0 UIADD3 UR11, UPT, UPT, UR11, -UR4, URZ ;  /* 0x800000040b0b8290 */ /* 0x000fe4000fffe0ff */
[----:B------:R-:W-:Y:S02]  /*5fb0*/  UIMAD UR7, UR42, UR8, UR38 ;  /* 0x000000082a0772a4 */ /* 0x000fe4000f8e0226 */
[----:B------:R-:W-:Y:S02]  /*5fc0*/  @!UP0 UIMAD UR6, UR11, UR45, UR5 ;  /* 0x0000002d0b0682a4 */ /* 0x000fe4000f8e0205 */
[----:B------:R-:W-:Y:S01]  /*5fd0*/  UIMAD UR4, UR58, UR9, UR37 ;  /* 0x000000093a0472a4 */ /* 0x000fe2000f8e0225 */
[----:B------:R-:W-:Y:S02]  /*5fe0*/  @!UP0 UMOV UR5, UR10 ;  /* 0x0000000a00058c82 */ /* 0x000fe40008000000 */
[----:B------:R-:W-:Y:S02]  /*5ff0*/  UIMAD UR38, UR5, UR42, UR7 ;  /* 0x0000002a052672a4 */ /* 0x000fe4000f8e0207 */
[----:B------:R-:W-:Y:S11]  /*6000*/  UIMAD UR37, UR6, UR58, UR4 ;  /* 0x0000003a062572a4 */ /* 0x000ff6000f8e0204 */
[----:B------:R-:W-:Y:S01]  /*6010*/  @!UPT UIADD3 URZ, UPT, UPT, URZ, URZ, URZ ;  /* 0x000000fffffff290 */ /* 0x000fe2000fffe0ff */
.L_x_93:
[----:B------:R-:W-:Y:S01]  /*6020*/  UISETP.NE.AND UP0, UPT, UR39, 0x1, UPT ;  /* 0x000000012700788c */ /* 0x000fe2000bf05270 */
[----:B------:R-:W-:Y:S01]  /*6030*/  LOP3.LUT P0, RZ, R62, 0x3f0, RZ, 0xc0, !PT ;  /* 0x000003f03eff7812 */ /* 0x000fe2000780c0ff */
[----:B------:R-:W-:Y:S01]  /*6040*/  USHF.L.U32 UR50, UR16, 0x6, URZ ;  /* 0x0000000610327899 */ /* 0x000fe200080006ff */
[----:B------:R-:W-:Y:S01]  /*6050*/  BSSY.RECONVERGENT B6, `(.L_x_94) ;  /* 0x0000034000067945 */ /* 0x000fe20003800200 */
[----:B------:R-:W-:Y:S01]  /*6060*/  USHF.L.U32 UR49, UR20, 0x8, URZ ;  /* 0x0000000814317899 */ /* 0x000fe200080006ff */
[----:B------:R-:W-:Y:S06]  /*6070*/  IADD3 R64, PT, PT, R64, 0x1, RZ ;  /* 0x0000000140407810 */ /* 0x000fec0007ffe0ff */
[----:B------:R-:W1:Y:S01]  /*6080*/  @!UP0 LDCU.128 UR12, c[0x0][0xb10] ;  /* 0x00016200ff0c87ac */ /* 0x000e620008000c00 */
[----:B------:R-:W2:Y:S01]  /*6090*/  @!UP0 LDCU UR5, c[0x0][0xb0c] ;  /* 0x00016180ff0587ac */ /* 0x000ea20008000800 */
[----:B------:R-:W3:Y:S01]  /*60a0*/  @!UP0 LDCU UR10, c[0x0][0xb20] ;  /* 0x00016400ff0a87ac */ /* 0x000ee20008000800 */
[----:B-1----:R-:W-:Y:S02]  /*60b0*/  UIMAD.WIDE.U32 UR8, UR38, UR12, URZ ;  /* 0x0000000c260872a5 */ /* 0x002fe4000f8e00ff */
[----:B------:R-:W-:Y:S02]  /*60c0*/  UIMAD.WIDE.U32 UR6, UR37, UR15, URZ ;  /* 0x0000000f250672a5 */ /* 0x000fe4000f8e00ff */
[----:B------:R-:W-:Y:S03]  /*60d0*/  @!UP0 UISETP.NE.AND UP1, UPT, UR14, 0x1, UPT ;  /* 0x000000010e00888c */ /* 0x000fe6000bf25270 */
[----:B------:R-:W-:Y:S01]  /*60e0*/  @!UP0 UMOV UR4, UR9 ;  /* 0x0000000900048c82 */ /* 0x000fe20008000000 */
[----:B--2---:R-:W-:Y:S02]  /*60f0*/  @!UP0 UISETP.NE.AND UP2, UPT, UR5, 0x1, UPT ;  /* 0x000000010500888c */ /* 0x004fe4000bf45270 */
[----:B------:R-:W-:Y:S01]  /*6100*/  @!UP0 USHF.R.U32.HI UR4, URZ, UR13, UR4 ;  /* 0x0000000dff048299 */ /* 0x000fe20008011604 */
[----:B------:R-:W-:Y:S02]  /*6110*/  @!UP0 UMOV UR6, UR7 ;  /* 0x0000000700068c82 */ /* 0x000fe40008000000 */
[----:B---3--:R-:W-:Y:S02]  /*6120*/  @!UP0 USHF.R.U32.HI UR6, URZ, UR10, UR6 ;  /* 0x0000000aff068299 */ /* 0x008fe40008011606 */
[----:B------:R-:W-:Y:S02]  /*6130*/  @!UP0 USEL UR7, UR38, UR4, !UP2 ;  /* 0x0000000426078287 */ /* 0x000fe4000d000000 */
[----:B------:R-:W-:Y:S04]  /*6140*/  @!UP0 USEL UR6, UR37, UR6, !UP1 ;  /* 0x0000000625068287 */ /* 0x000fe8000c800000 */
[----:B------:R-:W-:Y:S02]  /*6150*/  @!UP0 UIADD3 UR4, UPT, UPT, -UR7, UR6, URZ ;  /* 0x0000000607048290 */ /* 0x000fe4000fffe1ff */
[----:B------:R-:W-:Y:S02]  /*6160*/  @!UP0 UIADD3 UR6, UPT, UPT, UR7, -UR6, URZ ;  /* 0x8000000607068290 */ /* 0x000fe4000fffe0ff */
[----:B------:R-:W-:Y:S02]  /*6170*/  @!UP0 UIMAD UR38, UR4, UR5, UR38 ;  /* 0x00000005042682a4 */ /* 0x000fe4000f8e0226 */
[----:B------:R-:W-:Y:S01]  /*6180*/  @!UP0 UIMAD UR37, UR6, UR14, UR37 ;  /* 0x0000000e062582a4 */ /* 0x000fe2000f8e0225 */
[----:B------:R-:W-:Y:S11]  /*6190*/  @!P0 BRA `(.L_x_95) ;  /* 0x00000000007c8947 */ /* 0x000ff60003800000 */
[----:B------:R-:W1:Y:S01]  /*61a0*/  LDCU.64 UR8, c[0x4][0x80] ;  /* 0x01001000ff0877ac */ /* 0x000e620008000a00 */
[----:B------:R-:W-:Y:S01]  /*61b0*/  MOV R2, 0x0 ;  /* 0x0000000000027802 */ /* 0x000fe20000000f00 */
[----:B------:R-:W-:Y:S02]  /*61c0*/  HFMA2 R12, -RZ, RZ, 0, 5.9604644775390625e-08 ;  /* 0x00000001ff0c7431 */ /* 0x000fe400000001ff */
[----:B------:R-:W-:Y:S01]  /*61d0*/  IMAD.MOV.U32 R8, RZ, RZ, 0x70 ;  /* 0x00000070ff087424 */ /* 0x000fe200078e00ff */
[----:B------:R2:W3:Y:S01]  /*61e0*/  LDC.64 R14, c[0x4][R2] ;  /* 0x01000000020e7b82 */ /* 0x0004e20000000a00 */
[----:B------:R-:W4:Y:S01]  /*61f0*/  LDCU.64 UR6, c[0x4][0x88] ;  /* 0x01001100ff0677ac */ /* 0x000f220008000a00 */
[----:B------:R-:W-:Y:S01]  /*6200*/  IMAD.MOV.U32 R13, RZ, RZ, RZ ;  /* 0x000000ffff0d7224 */ /* 0x000fe200078e00ff */
[----:B------:R-:W2:Y:S01]  /*6210*/  LDCU.64 UR4, c[0x4][0x8] ;  /* 0x01000100ff0477ac */ /* 0x000ea20008000a00 */
[----:B-1----:R-:W-:Y:S01]  /*6220*/  MOV R5, UR9 ;  /* 0x0000000900057c02 */ /* 0x002fe20008000f00 */
[----:B------:R-:W-:Y:S01]  /*6230*/  IMAD.U32 R4, RZ, RZ, UR8 ;  /* 0x00000008ff047e24 */ /* 0x000fe2000f8e00ff */
[----:B----4-:R-:W-:Y:S01]  /*6240*/  MOV R7, UR7 ;  /* 0x0000000700077c02 */ /* 0x010fe20008000f00 */
[----:B------:R-:W-:Y:S01]  /*6250*/  IMAD.U32 R6, RZ, RZ, UR6 ;  /* 0x00000006ff067e24 */ /* 0x000fe2000f8e00ff */
[----:B--2---:R-:W-:Y:S01]  /*6260*/  MOV R11, UR5 ;  /* 0x00000005000b7c02 */ /* 0x004fe20008000f00 */
[----:B------:R-:W-:Y:S02]  /*6270*/  IMAD.U32 R10, RZ, RZ, UR4 ;  /* 0x00000004ff0a7e24 */ /* 0x000fe4000f8e00ff */
[----:B------:R-:W-:Y:S07]  /*6280*/  LEPC R20, `(.L_x_96) ;  /* 0x000000001014794e */ /* 0x000fee0000000000 */
[----:B---3-5:R-:W-:Y:S05]  /*6290*/  CALL.ABS.NOINC R14 ;  /* 0x000000000e007343 */ /* 0x028fea0003c00000 */
.L_x_96:
[----:B------:R-:W1:Y:S01]  /*62a0*/  LDCU.64 UR8, c[0x4][0x80] ;  /* 0x01001000ff0877ac */ /* 0x000e620008000a00 */
[----:B------:R-:W2:Y:S01]  /*62b0*/  LDC.64 R2, c[0x4][R2] ;  /* 0x0100000002027b82 */ /* 0x000ea20000000a00 */
[----:B------:R-:W-:Y:S02]  /*62c0*/  HFMA2 R12, -RZ, RZ, 0, 5.9604644775390625e-08 ;  /* 0x00000001ff0c7431 */ /* 0x000fe400000001ff */
[----:B------:R-:W-:Y:S02]  /*62d0*/  IMAD.MOV.U32 R8, RZ, RZ, 0x70 ;  /* 0x00000070ff087424 */ /* 0x000fe400078e00ff */
[----:B------:R-:W-:Y:S01]  /*62e0*/  IMAD.MOV.U32 R13, RZ, RZ, RZ ;  /* 0x000000ffff0d7224 */ /* 0x000fe200078e00ff */
[----:B------:R-:W3:Y:S01]  /*62f0*/  LDCU.64 UR6, c[0x4][0x88] ;  /* 0x01001100ff0677ac */ /* 0x000ee20008000a00 */
[----:B------:R-:W4:Y:S01]  /*6300*/  LDCU.64 UR4, c[0x4][0x8] ;  /* 0x01000100ff0477ac */ /* 0x000f220008000a00 */
[----:B-1----:R-:W-:Y:S02]  /*6310*/  MOV R4, UR8 ;  /* 0x0000000800047c02 */ /* 0x002fe40008000f00 */
[----:B------:R-:W-:Y:S02]  /*6320*/  MOV R5, UR9 ;  /* 0x0000000900057c02 */ /* 0x000fe40008000f00 */
[----:B---3--:R-:W-:Y:S01]  /*6330*/  MOV R7, UR7 ;  /* 0x0000000700077c02 */ /* 0x008fe20008000f00 */
[----:B------:R-:W-:Y:S01]  /*6340*/  IMAD.U32 R6, RZ, RZ, UR6 ;  /* 0x00000006ff067e24 */ /* 0x000fe2000f8e00ff */
[----:B----4-:R-:W-:Y:S01]  /*6350*/  MOV R11, UR5 ;  /* 0x00000005000b7c02 */ /* 0x010fe20008000f00 */
[----:B------:R-:W-:Y:S02]  /*6360*/  IMAD.U32 R10, RZ, RZ, UR4 ;  /* 0x00000004ff0a7e24 */ /* 0x000fe4000f8e00ff */
[----:B------:R-:W-:Y:S07]  /*6370*/  LEPC R20, `(.L_x_95) ;  /* 0x000000001014794e */ /* 0x000fee0000000000 */
[----:B--2---:R-:W-:Y:S05]  /*6380*/  CALL.ABS.NOINC R2 ;  /* 0x0000000002007343 */ /* 0x004fea0003c00000 */
.L_x_95:
[----:B------:R-:W-:Y:S05]  /*6390*/  BSYNC.RECONVERGENT B6 ;  /* 0x0000000000067941 */ /* 0x000fea0003800200 */
.L_x_94:
[----:B------:R-:W-:Y:S02]  /*63a0*/  R2UR UR6, R61 ;  /* 0x000000003d0672ca */ /* 0x000fe400000e0000 */
[----:B------:R-:W-:Y:S02]  /*63b0*/  R2UR UR5, R71 ;  /* 0x00000000470572ca */ /* 0x000fe400000e0000 */
[----:B------:R-:W-:Y:S02]  /*63c0*/  R2UR UR4, R70 ;  /* 0x00000000460472ca */ /* 0x000fe400000e0000 */
[----:B------:R-:W-:Y:S02]  /*63d0*/  ISETP.NE.U32.AND P4, PT, R54, RZ, PT ;  /* 0x000000ff3600720c */ /* 0x000fe40003f85070 */
[----:B------:R-:W-:Y:S02]  /*63e0*/  ISETP.NE.U32.AND P2, PT, RZ, UR60, PT ;  /* 0x0000003cff007c0c */ /* 0x000fe4000bf45070 */
[----:B------:R-:W-:Y:S02]  /*63f0*/  ISETP.NE.AND.EX P4, PT, R55, RZ, PT, P4 ;  /* 0x000000ff3700720c */ /* 0x000fe40003f85340 */
[----:B------:R-:W-:Y:S01]  /*6400*/  ISETP.NE.AND.EX P2, PT, RZ, UR61, PT, P2 ;  /* 0x0000003dff007c0c */ /* 0x000fe2000bf45320 */
[----:B------:R-:W-:Y:S02]  /*6410*/  UISETP.NE.AND UP2, UPT, UR6, URZ, UPT ;  /* 0x000000ff0600728c */ /* 0x000fe4000bf45270 */
[----:B------:R-:W-:Y:S04]  /*6420*/  UISETP.NE.U32.AND UP0, UPT, UR5, URZ, UPT ;  /* 0x000000ff0500728c */ /* 0x000fe8000bf05070 */
[----:B------:R-:W-:Y:S01]  /*6430*/  UISETP.NE.AND.EX UP1, UPT, UR4, URZ, UPT, UP0 ;  /* 0x000000ff0400728c */ /* 0x000fe2000bf25300 */
[----:B------:R-:W-:Y:S01]  /*6440*/  PLOP3.LUT P1, PT, PT, PT, UP2, 0x80, 0x8 ;  /* 0x000000000008781c */ /* 0x000fe20003f2f028 */
[----:B------:R-:W-:Y:S03]  /*6450*/  UPLOP3.LUT UP0, UPT, UPT, UPT, UPT, 0x40, 0x4 ;  /* 0x000000000004789c */ /* 0x000fe60003f0e870 */
[----:B------:R-:W-:Y:S06]  /*6460*/  @UP2 UPLOP3.LUT UP0, UPT, UPT, UPT, UP1, 0x80, 0x8 ;  /* 0x000000000008289c */ /* 0x000fec0003f0f010 */
[----:B------:R-:W-:Y:S01]  /*6470*/  PLOP3.LUT P0, PT, PT, PT, UP0, 0x80, 0x8 ;  /* 0x000000000008781c */ /* 0x000fe20003f0f008 */
[----:B------:R-:W-:Y:S01]  /*6480*/  @!UPT UIADD3 URZ, UPT, UPT, URZ, URZ, URZ ;  /* 0x000000fffffff290 */ /* 0x000fe2000fffe0ff */
[----:B------:R-:W-:Y:S11]  /*6490*/  BRA.U !UP1, `(.L_x_97) ;  /* 0x0000000109407547 */ /* 0x000ff6000b800000 */
[----:B------:R-:W-:Y:S01]  /*64a0*/  UISETP.NE.U32.AND UP0, UPT, UR60, URZ, UPT ;  /* 0x000000ff3c00728c */ /* 0x000fe2000bf05070 */
[----:B------:R-:W-:Y:S01]  /*64b0*/  R2UR UR6, R71 ;  /* 0x00000000470672ca */ /* 0x000fe200000e0000 */
[----:B------:R-:W1:Y:S01]  /*64c0*/  LDCU.64 UR8, c[0x0][0x358] ;  /* 0x00006b00ff0877ac */ /* 0x000e620008000a00 */
[----:B------:R-:W-:Y:S02]  /*64d0*/  HFMA2 R57, -RZ, RZ, 0, 5.9604644775390625e-08 ;  /* 0x00000001ff397431 */ /* 0x000fe400000001ff */
[----:B------:R-:W-:Y:S01]  /*64e0*/  IMAD.MOV.U32 R0, RZ, RZ, 0x1 ;  /* 0x00000001ff007424 */ /* 0x000fe200078e00ff */
[----:B------:R-:W-:Y:S06]  /*64f0*/  UISETP.NE.AND.EX UP0, UPT, UR61, URZ, UPT, UP0 ;  /* 0x000000ff3d00728c */ /* 0x000fec000bf05300 */
[----:B------:R-:W-:Y:S05]  /*6500*/  PLOP3.LUT P3, PT, PT, PT, UP0, 0x80, 0x8 ;  /* 0x000000000008781c */ /* 0x000fea0003f6f008 */
[----:B------:R-:W2:Y:S01]  /*6510*/  @UP0 LDCU.64 UR4, c[0x0][0x888] ;  /* 0x00011100ff0407ac */ /* 0x000ea20008000a00 */
[----:B------:R-:W-:Y:S07]  /*6520*/  @UP0 UIMAD UR6, UR36, UR6, URZ ;  /* 0x00000006240602a4 */ /* 0x000fee000f8e02ff */
[----:B------:R-:W-:Y:S01]  /*6530*/  @!P3 PRMT R57, R0, 0x7610, R57 ;  /* 0x000076100039b816 */ /* 0x000fe20000000039 */
[----:B--2---:R-:W-:Y:S06]  /*6540*/  @UP0 UIMAD.WIDE UR4, UR6, 0x4, UR4 ;  /* 0x00000004060408a5 */ /* 0x004fec000f8e0204 */
[----:B------:R-:W-:Y:S02]  /*6550*/  IMAD.U32 R2, RZ, RZ, UR4 ;  /* 0x00000004ff027e24 */ /* 0x000fe4000f8e00ff */
[----:B------:R-:W-:Y:S03]  /*6560*/  IMAD.U32 R3, RZ, RZ, UR5 ;  /* 0x00000005ff037e24 */ /* 0x000fe6000f8e00ff */
[----:B------:R-:W2:Y:S02]  /*6570*/  @!UP0 LDCU UR4, c[0x0][0x880] ;  /* 0x00011000ff0487ac */ /* 0x000ea40008000800 */
[----:B-1---5:R1:W5:Y:S02]  /*6580*/  @P3 LDG.E R27, desc[UR8][R2.64] ;  /* 0x00000008021b3981 */ /* 0x022364000c1e1900 */
[----:B-12---:R-:W-:Y:S02]  /*6590*/  @!P3 MOV R27, UR4 ;  /* 0x00000004001bbc02 */ /* 0x006fe40008000f00 */
.L_x_97:
[----:B------:R-:W-:Y:S05]  /*65a0*/  @!P4 BRA `(.L_x_98) ;  /* 0x000000000024c947 */ /* 0x000fea0003800000 */
[----:B------:R-:W-:Y:S01]  /*65b0*/  ISETP.NE.U32.AND P3, PT, R52, RZ, PT ;  /* 0x000000ff3400720c */ /* 0x000fe20003f65070 */
[----:B------:R-:W1:Y:S03]  /*65c0*/  LDCU.64 UR4, c[0x0][0x358] ;  /* 0x00006b00ff0477ac */ /* 0x000e660008000a00 */
[----:B------:R-:W-:Y:S11]  /*65d0*/  ISETP.NE.AND.EX P3, PT, R53, RZ, PT, P3 ;  /* 0x000000ff3500720c */ /* 0x000ff60003f65330 */
[----:B------:R-:W-:Y:S02]  /*65e0*/  @!UPT UIADD3 URZ, UPT, UPT, URZ, URZ, URZ ;  /* 0x000000fffffff290 */ /* 0x000fe4000fffe0ff */
[----:B------:R-:W2:Y:S01]  /*65f0*/  @P3 LDC.64 R2, c[0x0][0x8a8] ;  /* 0x00022a00ff023b82 */ /* 0x000ea20000000a00 */
[----:B------:R-:W-:Y:S04]  /*6600*/  @P3 IMAD R0, R54, UR36, RZ ;  /* 0x0000002436003c24 */ /* 0x000fe8000f8e02ff */
[----:B--2---:R-:W-:Y:S05]  /*6610*/  @P3 IMAD.WIDE R2, R0, 0x4, R2 ;  /* 0x0000000400023825 */ /* 0x004fea00078e0202 */
[----:B-1---5:R1:W5:Y:S02]  /*6620*/  @P3 LDG.E R24, desc[UR4][R2.64] ;  /* 0x0000000402183981 */ /* 0x022364000c1e1900 */
[----:B-1----:R-:W2:Y:S02]  /*6630*/  @!P3 LDC R24, c[0x0][0x8a0] ;  /* 0x00022800ff18bb82 */ /* 0x002ea40000000800 */
.L_x_98:
[----:B-----5:R-:W-:Y:S01]  /*6640*/  FSETP.NEU.AND P3, PT, R27, RZ, PT ;  /* 0x000000ff1b00720b */ /* 0x020fe20003f6d000 */
[----:B------:R-:W-:Y:S01]  /*6650*/  IMAD.SHL.U32 R35, R56, 0x4, RZ ;  /* 0x0000000438237824 */ /* 0x000fe200078e00ff */
[----:B------:R-:W-:Y:S01]  /*6660*/  SEL R4, RZ, 0xffffffff, P2 ;  /* 0xffffffffff047807 */ /* 0x000fe20001000000 */
[----:B------:R-:W-:Y:S01]  /*6670*/  BSSY B1, `(.L_x_99) ;  /* 0x0000043000017945 */ /* 0x000fe20003800000 */
[----:B------:R-:W-:Y:S01]  /*6680*/  @P1 LOP3.LUT P2, RZ, R57, 0xff, RZ, 0xc0, !PT ;  /* 0x000000ff39ff1812 */ /* 0x000fe2000784c0ff */
[----:B------:R-:W-:Y:S01]  /*6690*/  VIADD R76, R35, UR43 ;  /* 0x0000002b234c7c36 */ /* 0x000fe20008000000 */
[----:B------:R-:W-:Y:S01]  /*66a0*/  @P1 SEL R3, RZ, 0xffffffff, P3 ;  /* 0xffffffffff031807 */ /* 0x000fe20001800000 */
[----:B------:R-:W-:Y:S01]  /*66b0*/  IMAD.MOV.U32 R80, RZ, RZ, 0x1 ;  /* 0x00000001ff507424 */ /* 0x000fe200078e00ff */
[----:B------:R-:W-:Y:S01]  /*66c0*/  LEA R77, R22, UR43, 0x3 ;  /* 0x0000002b164d7c11 */ /* 0x000fe2000f8e18ff */
[----:B------:R-:W-:Y:S01]  /*66d0*/  IMAD.MOV.U32 R34, RZ, RZ, RZ ;  /* 0x000000ffff227224 */ /* 0x000fe200078e00ff */
[----:B------:R-:W-:Y:S02]  /*66e0*/  @P0 SEL R3, R4, R3, !P2 ;  /* 0x0000000304030207 */ /* 0x000fe40005000000 */
[----:B------:R-:W-:Y:S02]  /*66f0*/  CS2R R38, SRZ ;  /* 0x0000000000267805 */ /* 0x000fe4000001ff00 */
[----:B------:R-:W-:Y:S02]  /*6700*/  SHF.L.U32 R2, R66, 0x1f, RZ ;  /* 0x0000001f42027819 */ /* 0x000fe400000006ff */
[----:B------:R-:W-:Y:S02]  /*6710*/  CS2R R36, SRZ ;  /* 0x0000000000247805 */ /* 0x000fe4000001ff00 */
[----:B------:R-:W-:Y:S02]  /*6720*/  @P1 LOP3.LUT R3, R3, 0x1, RZ, 0xc0, !PT ;  /* 0x0000000103031812 */ /* 0x000fe400078ec0ff */
[----:B------:R-:W-:Y:S02]  /*6730*/  CS2R R42, SRZ ;  /* 0x00000000002a7805 */ /* 0x000fe4000001ff00 */
[----:B------:R-:W-:Y:S02]  /*6740*/  PLOP3.LUT P2, PT, PT, PT, UP1, 0x80, 0x8 ;  /* 0x000000000008781c */ /* 0x000fe40003f4f018 */
[----:B------:R-:W-:Y:S02]  /*6750*/  CS2R R40, SRZ ;  /* 0x0000000000287805 */ /* 0x000fe4000001ff00 */
[----:B------:R-:W-:Y:S02]  /*6760*/  ISETP.NE.U32.OR P6, PT, R3, 0x1, !P1 ;  /* 0x000000010300780c */ /* 0x000fe40004fc5470 */
[----:B------:R-:W-:Y:S02]  /*6770*/  CS2R R46, SRZ ;  /* 0x00000000002e7805 */ /* 0x000fe4000001ff00 */
[----:B------:R-:W-:Y:S02]  /*6780*/  LEA.HI R25, R22, R22, RZ, 0x1 ;  /* 0x0000001616197211 */ /* 0x000fe400078f08ff */
[----:B------:R-:W-:Y:S02]  /*6790*/  CS2R R44, SRZ ;  /* 0x00000000002c7805 */ /* 0x000fe4000001ff00 */
[----:B------:R-:W-:Y:S02]  /*67a0*/  LOP3.LUT P4, R63, R57, 0xff, RZ, 0xc0, !PT ;  /* 0x000000ff393f7812 */ /* 0x000fe4000788c0ff */
[----:B------:R-:W-:Y:S02]  /*67b0*/  CS2R R50, SRZ ;  /* 0x0000000000327805 */ /* 0x000fe4000001ff00 */
[----:B------:R-:W-:Y:S01]  /*67c0*/  SEL R3, RZ, 0xffffffff, P3 ;  /* 0xffffffffff037807 */ /* 0x000fe20001800000 */
[C---:B------:R-:W-:Y:S01]  /*67d0*/  IMAD.SHL.U32 R0, R25.reuse, 0x80, RZ ;  /* 0x0000008019007824 */ /* 0x040fe200078e00ff */
[----:B------:R-:W-:Y:S02]  /*67e0*/  LOP3.LUT R25, R25, 0xffe, RZ, 0xc0, !PT ;  /* 0x00000ffe19197812 */ /* 0x000fe400078ec0ff */
[----:B------:R-:W-:Y:S02]  /*67f0*/  CS2R R48, SRZ ;  /* 0x0000000000307805 */ /* 0x000fe4000001ff00 */
[----:B------:R-:W-:Y:S01]  /*6800*/  P2R R74, PR, RZ, 0x40 ;  /* 0x00000040ff4a7803 */ /* 0x000fe20000000000 */
[----:B------:R-:W-:Y:S01]  /*6810*/  VIADD R79, R76, 0x400 ;  /* 0x000004004c4f7836 */ /* 0x000fe20000000000 */
[----:B------:R-:W-:Y:S01]  /*6820*/  @P2 SEL R3, R4, R3, !P4 ;  /* 0x0000000304032207 */ /* 0x000fe20006000000 */
[----:B------:R-:W-:Y:S01]  /*6830*/  IMAD.IADD R25, R22, 0x1, -R25 ;  /* 0x0000000116197824 */ /* 0x000fe200078e0a19 */
[----:B------:R-:W-:Y:S01]  /*6840*/  @P6 SHF.L.U32 R5, RZ, 0x1f, RZ ;  /* 0x0000001fff056819 */ /* 0x000fe200000006ff */
[----:B------:R-:W-:Y:S01]  /*6850*/  IMAD.IADD R75, R67, 0x1, R76 ;  /* 0x00000001434b7824 */ /* 0x000fe200078e024c */
[----:B------:R-:W-:Y:S02]  /*6860*/  LOP3.LUT R0, R0, 0xffffff00, RZ, 0xc0, !PT ;  /* 0xffffff0000007812 */ /* 0x000fe400078ec0ff */
[----:B------:R-:W1:Y:S01]  /*6870*/  @P6 SYNCS.PHASECHK.TRANS64.TRYWAIT P1, [UR43+0x20], R5 ;  /* 0x00002005ff0065a7 */ /* 0x000e62000802112b */
[----:B------:R-:W-:Y:S02]  /*6880*/  LOP3.LUT R3, R3, 0x1, RZ, 0xc0, !PT ;  /* 0x0000000103037812 */ /* 0x000fe400078ec0ff */
[----:B------:R-:W-:Y:S02]  /*6890*/  IMAD.IADD R0, R23, 0x1, R0 ;  /* 0x0000000117007824 */ /* 0x000fe400078e0200 */
[----:B------:R-:W-:Y:S02]  /*68a0*/  ISETP.NE.U32.AND P5, PT, R3, 0x1, PT ;  /* 0x000000010300780c */ /* 0x000fe40003fa5070 */
[----:B------:R-:W-:Y:S02]  /*68b0*/  IMAD R25, R25, 0x100000, R0 ;  /* 0x0010000019197824 */ /* 0x000fe400078e0200 */
[----:B------:R-:W-:Y:S01]  /*68c0*/  P2R R81, PR, RZ, 0x20 ;  /* 0x00000020ff517803 */ /* 0x000fe20000000000 */
[----:B------:R3:W4:Y:S01]  /*68d0*/  SYNCS.PHASECHK.TRANS64.TRYWAIT P0, [R77+URZ+0x90], R2 ;  /* 0x000090024d0075a7 */ /* 0x00072200080011ff */
[----:B-1----:R-:W-:Y:S01]  /*68e0*/  @P6 SEL R80, RZ, 0x1, !P1 ;  /* 0x00000001ff506807 */ /* 0x002fe20004800000 */
[----:B---3--:R-:W-:Y:S06]  /*68f0*/  @!P6 BRA `(.L_x_100) ;  /* 0x000000000068e947 */ /* 0x008fec0003800000 */
[----:B------:R-:W-:Y:S01]  /*6900*/  @P5 IMAD R0, R68, 0x4, R79 ;  /* 0x0000000444005824 */ /* 0x000fe200078e024f */
[----:B------:R-:W-:Y:S01]  /*6910*/  ISETP.NE.AND P1, PT, R80, RZ, PT ;  /* 0x000000ff5000720c */ /* 0x000fe20003f25270 */
[----:B------:R-:W-:Y:S01]  /*6920*/  @P5 IMAD R4, R68, 0x4, R76 ;  /* 0x0000000444045824 */ /* 0x000fe200078e024c */
[----:B------:R-:W-:Y:S01]  /*6930*/  BSSY B0, `(.L_x_101) ;  /* 0x000000e000007945 */ /* 0x000fe20003800000 */
[----:B------:R-:W-:Y:S01]  /*6940*/  IMAD.MOV.U32 R38, RZ, RZ, RZ ;  /* 0x000000ffff267224 */ /* 0x000fe200078e00ff */
[----:B------:R-:W-:Y:S01]  /*6950*/  CS2R R42, SRZ ;  /* 0x00000000002a7805 */ /* 0x000fe2000001ff00 */
[----:B------:R-:W-:Y:S01]  /*6960*/  @P5 IMAD.IADD R5, R67, 0x1, R0 ;  /* 0x0000000143055824 */ /* 0x000fe200078e0200 */
[----:B------:R-:W-:Y:S02]  /*6970*/  CS2R R40, SRZ ;  /* 0x0000000000287805 */ /* 0x000fe4000001ff00 */
[----:B------:R-:W-:Y:S02]  /*6980*/  CS2R R36, SRZ ;  /* 0x0000000000247805 */ /* 0x000fe4000001ff00 */
[----:B------:R-:W-:Y:S02]  /*6990*/  CS2R R50, SRZ ;  /* 0x0000000000327805 */ /* 0x000fe4000001ff00 */
[----:B------:R-:W-:Y:S02]  /*69a0*/  CS2R R48, SRZ ;  /* 0x0000000000307805 */ /* 0x000fe4000001ff00 */
[----:B------:R-:W-:Y:S02]  /*69b0*/  CS2R R46, SRZ ;  /* 0x00000000002e7805 */ /* 0x000fe4000001ff00 */
[----:B------:R-:W-:Y:S01]  /*69c0*/  CS2R R44, SRZ ;  /* 0x00000000002c7805 */ /* 0x000fe2000001ff00 */
[----:B------:R-:W-:Y:S06]  /*69d0*/  @P1 BRA `(.L_x_102) ;  /* 0x00000000000c1947 */ /* 0x000fec0003800000 */
[----:B------:R-:W-:Y:S04]  /*69e0*/  SHF.L.U32 R3, RZ, 0x1f, RZ ;  /* 0x0000001fff037819 */ /* 0x000fe800000006ff */
[----:B------:R-:W1:Y:S02]  /*69f0*/  SYNCS.PHASECHK.TRANS64.TRYWAIT P1, [UR43+0x20], R3 ;  /* 0x00002003ff0075a7 */ /* 0x000e64000802112b */
[----:B-1----:R-:W-:Y:S05]  /*6a00*/  @!P1 BRA `(.L_x_103) ;  /* 0x00000058007c9947 */ /* 0x002fea0003800000 */
.L_x_102:
[----:B------:R-:W-:Y:S05]  /*6a10*/  BSYNC B0 ;  /* 0x0000000000007941 */ /* 0x000fea0003800000 */
.L_x_101:
[----:B------:R-:W-:Y:S01]  /*6a20*/  ISETP.NE.AND P1, PT, R81, RZ, PT ;  /* 0x000000ff5100720c */ /* 0x000fe20003f25270 */
[----:B------:R-:W-:Y:S11]  /*6a30*/  HFMA2 R34, -RZ, RZ, 0, 5.9604644775390625e-08 ;  /* 0x00000001ff227431 */ /* 0x000ff600000001ff */
[----:B------:R-:W-:Y:S01]  /*6a40*/  @!UPT UIADD3 URZ, UPT, UPT, URZ, URZ, URZ ;  /* 0x000000fffffff290 */ /* 0x000fe2000fffe0ff */
[----:B------:R-:W-:Y:S05]  /*6a50*/  @P1 WARPSYNC.ALL ;  /* 0x0000000000001948 */ /* 0x000fea0003800000 */
[----:B------:R3:W1:Y:S04]  /*6a60*/  @P1 LDSM.16.M88.4 R40, [R4+0x400] ;  /* 0x000400000428183b */ /* 0x0006680000000200 */
[----:B------:R3:W1:Y:S04]  /*6a70*/  @P1 LDSM.16.M88.4 R36, [R5] ;  /* 0x000000000524183b */ /* 0x0006680000000200 */
[----:B------:R3:W1:Y:S04]  /*6a80*/  @P1 LDSM.16.M88.4 R48, [R35+UR43+0x400] ;  /* 0x0004002b2330183b */ /* 0x0006680008000200 */
[----:B------:R3:W1:Y:S02]  /*6a90*/  @P1 LDSM.16.M88.4 R44, [R75+0x400] ;  /* 0x000400004b2c183b */ /* 0x0006640000000200 */
.L_x_100:
[----:B------:R-:W-:Y:S05]  /*6aa0*/  BSYNC B1 ;  /* 0x0000000000017941 */ /* 0x000fea0003800000 */
.L_x_99:
[----:B-1----:R-:W-:Y:S04]  /*6ab0*/  SHF.R.U32.HI R3, RZ, 0x15, R25 ;  /* 0x00000015ff037819 */ /* 0x002fe80000011619 */
[----:B------:R-:W-:Y:S01]  /*6ac0*/  LOP3.LUT P1, RZ, R3, 0x3, R58, 0x48, !PT ;  /* 0x0000000303ff7812 */ /* 0x000fe2000782483a */
[----:B------:R-:W-:Y:S01]  /*6ad0*/  @!UPT UIADD3 URZ, UPT, UPT, URZ, URZ, URZ ;  /* 0x000000fffffff290 */ /* 0x000fe2000fffe0ff */
[----:B----4-:R-:W-:Y:S11]  /*6ae0*/  @P0 BRA `(.L_x_104) ;  /* 0x0000000000080947 */ /* 0x010ff60003800000 */
[----:B------:R-:W1:Y:S02]  /*6af0*/  SYNCS.PHASECHK.TRANS64.TRYWAIT P0, [R77+URZ+0x90], R2 ;  /* 0x000090024d0075a7 */ /* 0x000e6400080011ff */
[----:B-1----:R-:W-:Y:S05]  /*6b00*/  @!P0 BRA `(.L_x_105) ;  /* 0x0000005800548947 */ /* 0x002fea0003800000 */
.L_x_104:
[----:B------:R-:W-:Y:S05]  /*6b10*/  @!P1 BRA `(.L_x_106) ;  /* 0x0000000000409947 */ /* 0x000fea0003800000 */
[----:B------:R-:W3:Y:S01]  /*6b20*/  LDCU.64 UR8, c[0x4][0x70] ;  /* 0x01000e00ff0877ac */ /* 0x000ee20008000a00 */
[----:B------:R-:W-:Y:S01]  /*6b30*/  MOV R3, 0x0 ;  /* 0x0000000000037802 */ /* 0x000fe20000000f00 */
[----:B------:R-:W-:Y:S02]  /*6b40*/  HFMA2 R12, -RZ, RZ, 0, 5.9604644775390625e-08 ;  /* 0x00000001ff0c7431 */ /* 0x000fe400000001ff */
[----:B------:R-:W-:Y:S02]  /*6b50*/  IMAD.MOV.U32 R8, RZ, RZ, 0x192 ;  /* 0x00000192ff087424 */ /* 0x000fe400078e00ff */
[----:B------:R-:W-:Y:S01]  /*6b60*/  IMAD.MOV.U32 R13, RZ, RZ, RZ ;  /* 0x000000ffff0d7224 */ /* 0x000fe200078e00ff */
[----:B------:R-:W4:Y:S01]  /*6b70*/  LDCU.64 UR6, c[0x4][0x78] ;  /* 0x01000f00ff0677ac */ /* 0x000f220008000a00 */
[----:B-1----:R-:W1:Y:S01]  /*6b80*/  LDC.64 R2, c[0x4][R3] ;  /* 0x0100000003027b82 */ /* 0x002e620000000a00 */
[----:B------:R-:W5:Y:S01]  /*6b90*/  LDCU.64 UR4, c[0x4][0x10] ;  /* 0x01000200ff0477ac */ /* 0x000f620008000a00 */
[----:B---3--:R-:W-:Y:S01]  /*6ba0*/  MOV R5, UR9 ;  /* 0x0000000900057c02 */ /* 0x008fe20008000f00 */
[----:B------:R-:W-:Y:S01]  /*6bb0*/  IMAD.U32 R4, RZ, RZ, UR8 ;  /* 0x00000008ff047e24 */ /* 0x000fe2000f8e00ff */
[----:B----4-:R-:W-:Y:S01]  /*6bc0*/  MOV R7, UR7 ;  /* 0x0000000700077c02 */ /* 0x010fe20008000f00 */
[----:B------:R-:W-:Y:S01]  /*6bd0*/  IMAD.U32 R6, RZ, RZ, UR6 ;  /* 0x00000006ff067e24 */ /* 0x000fe2000f8e00ff */
[----:B-----5:R-:W-:Y:S01]  /*6be0*/  MOV R11, UR5 ;  /* 0x00000005000b7c02 */ /* 0x020fe20008000f00 */
[----:B------:R-:W-:Y:S02]  /*6bf0*/  IMAD.U32 R10, RZ, RZ, UR4 ;  /* 0x00000004ff0a7e24 */ /* 0x000fe4000f8e00ff */
[----:B------:R-:W-:Y:S07]  /*6c00*/  LEPC R20, `(.L_x_106) ;  /* 0x000000001014794e */ /* 0x000fee0000000000 */
[----:B-12---:R-:W-:Y:S05]  /*6c10*/  CALL.ABS.NOINC R2 ;  /* 0x0000000002007343 */ /* 0x006fea0003c00000 */
.L_x_106:
[----:B------:R-:W-:Y:S01]  /*6c20*/  LOP3.LUT R20, R48, 0xffffe000, RZ, 0xc0, !PT ;  /* 0xffffe00030147812 */ /* 0x000fe200078ec0ff */
[----:B------:R-:W-:Y:S05]  /*6c30*/  WARPSYNC.ALL ;  /* 0x0000000000007948 */ /* 0x000fea0003800000 */
[----:B------:R-:W-:Y:S01]  /*6c40*/  R2UR UR4, R25 ;  /* 0x00000000190472ca */ /* 0x000fe200000e0000 */
[----:B------:R-:W-:Y:S01]  /*6c50*/  IMAD.SHL.U32 R82, R68, 0x4, RZ ;  /* 0x0000000444527824 */ /* 0x000fe200078e00ff */
[----:B------:R-:W-:Y:S01]  /*6c60*/  LOP3.LUT R21, R49, 0xffffe000, RZ, 0xc0, !PT ;  /* 0xffffe00031157812 */ /* 0x000fe200078ec0ff */
[----:B------:R-:W-:Y:S01]  /*6c70*/  BSSY.RECONVERGENT B0, `(.L_x_107) ;  /* 0x0000059000007945 */ /* 0x000fe20003800200 */
[----:B------:R-:W-:Y:S02]  /*6c80*/  LOP3.LUT R26, R51, 0xffffe000, RZ, 0xc0, !PT ;  /* 0xffffe000331a7812 */ /* 0x000fe400078ec0ff */
[----:B------:R-:W-:Y:S02]  /*6c90*/  LOP3.LUT R32, R45, 0xffffe000, RZ, 0xc0, !PT ;  /* 0xffffe0002d207812 */ /* 0x000fe400078ec0ff */
[----:B------:R-:W-:Y:S02]  /*6ca0*/  LOP3.LUT R33, R46, 0xffffe000, RZ, 0xc0, !PT ;  /* 0xffffe0002e217812 */ /* 0x000fe400078ec0ff */
[----:B------:R-:W-:Y:S02]  /*6cb0*/  IADD3 R78, PT, PT, R79, R82, RZ ;  /* 0x000000524f4e7210 */ /* 0x000fe40007ffe0ff */
[----:B------:R-:W-:Y:S01]  /*6cc0*/  ISETP.NE.AND P0, PT, R69, RZ, PT ;  /* 0x000000ff4500720c */ /* 0x000fe20003f05270 */
[----:B---3--:R-:W2:Y:S02]  /*6cd0*/  LDTM.16dp128bit.x8 R4, tmem[UR4] ;  /* 0x00000004000479ee */ /* 0x008ea40008180000 */
[----:B------:R-:W-:Y:S02]  /*6ce0*/  IMAD.IADD R79, R67, 0x1, R78 ;  /* 0x00000001434f7824 */ /* 0x000fe400078e024e */
[C---:B--2---:R-:W-:Y:S01]  /*6cf0*/  FMUL R0, R24.reuse, R4 ;  /* 0x0000000418007220 */ /* 0x044fe20000400000 */
[C---:B-1----:R-:W-:Y:S01]  /*6d00*/  FMUL R2, R24.reuse, R5 ;  /* 0x0000000518027220 */ /* 0x042fe20000400000 */
[C---:B------:R-:W-:Y:S01]  /*6d10*/  FMUL R3, R24.reuse, R6 ;  /* 0x0000000618037220 */ /* 0x040fe20000400000 */
[----:B------:R-:W-:Y:S01]  /*6d20*/  FMUL R7, R24, R7 ;  /* 0x0000000718077220 */ /* 0x000fe20000400000 */
[C---:B------:R-:W-:Y:S01]  /*6d30*/  FFMA R28, R27.reuse, R20, R0 ;  /* 0x000000141b1c7223 */ /* 0x040fe20000000000 */
[----:B------:R-:W-:Y:S01]  /*6d40*/  LOP3.LUT R20, R50, 0xffffe000, RZ, 0xc0, !PT ;  /* 0xffffe00032147812 */ /* 0x000fe200078ec0ff */
[C---:B------:R-:W-:Y:S01]  /*6d50*/  FFMA R29, R27.reuse, R21, R2 ;  /* 0x000000151b1d7223 */ /* 0x040fe20000000002 */
[----:B------:R-:W-:Y:S01]  /*6d60*/  LOP3.LUT R21, R44, 0xffffe000, RZ, 0xc0, !PT ;  /* 0xffffe0002c157812 */ /* 0x000fe200078ec0ff */
[C---:B------:R-:W-:Y:S01]  /*6d70*/  FMUL R4, R24.reuse, R8 ;  /* 0x0000000818047220 */ /* 0x040fe20000400000 */
[----:B------:R-:W-:Y:S01]  /*6d80*/  F2FP.TF32.F32.PACK_B R28, R28 ;  /* 0x0000001cff1c723e */ /* 0x000fe200024050ff */
[----:B------:R-:W-:Y:S01]  /*6d90*/  FFMA R30, R27, R20, R3 ;  /* 0x000000141b1e7223 */ /* 0x000fe20000000003 */
[----:B------:R-:W-:Y:S01]  /*6da0*/  LOP3.LUT R20, R47, 0xffffe000, RZ, 0xc0, !PT ;  /* 0xffffe0002f147812 */ /* 0x000fe200078ec0ff */
[C---:B------:R-:W-:Y:S01]  /*6db0*/  FMUL R5, R24.reuse, R9 ;  /* 0x0000000918057220 */ /* 0x040fe20000400000 */
[----:B------:R-:W-:Y:S01]  /*6dc0*/  F2FP.TF32.F32.PACK_B R29, R29 ;  /* 0x0000001dff1d723e */ /* 0x000fe200024050ff */
[C---:B------:R-:W-:Y:S01]  /*6dd0*/  FMUL R6, R24.reuse, R10 ;  /* 0x0000000a18067220 */ /* 0x040fe20000400000 */
[----:B------:R-:W-:Y:S01]  /*6de0*/  F2FP.TF32.F32.PACK_B R30, R30 ;  /* 0x0000001eff1e723e */ /* 0x000fe200024050ff */
[----:B------:R-:W-:Y:S01]  /*6df0*/  FFMA R31, R27, R26, R7 ;  /* 0x0000001a1b1f7223 */ /* 0x000fe20000000007 */
[----:B------:R-:W-:Y:S01]  /*6e00*/  LOP3.LUT R26, R41, 0xffffe000, RZ, 0xc0, !PT ;  /* 0xffffe000291a7812 */ /* 0x000fe200078ec0ff */
[----:B------:R-:W-:Y:S01]  /*6e10*/  FMUL R11, R24, R11 ;  /* 0x0000000b180b7220 */ /* 0x000fe20000400000 */
[C---:B------:R-:W-:Y:S01]  /*6e20*/  FFMA R4, R27.reuse, R21, R4 ;  /* 0x000000151b047223 */ /* 0x040fe20000000004 */
[----:B------:R-:W-:Y:S01]  /*6e30*/  LOP3.LUT R21, R40, 0xffffe000, RZ, 0xc0, !PT ;  /* 0xffffe00028157812 */ /* 0x000fe200078ec0ff */
[C---:B------:R-:W-:Y:S01]  /*6e40*/  FFMA R5, R27.reuse, R32, R5 ;  /* 0x000000201b057223 */ /* 0x040fe20000000005 */
[----:B------:R-:W-:Y:S01]  /*6e50*/  F2FP.TF32.F32.PACK_B R31, R31 ;  /* 0x0000001fff1f723e */ /* 0x000fe200024050ff */
        /* <DEDUP_REMOVED lines=8> */
[----:B------:R1:W-:Y:S01]  /*6ee0*/  STSM.16.M88.4 [R76+0x400], R28 ;  /* 0x0004001c4c007844 */ /* 0x0003e20000000200 */
[----:B------:R-:W-:Y:S01]  /*6ef0*/  F2FP.TF32.F32.PACK_B R6, R6 ;  /* 0x00000006ff06723e */ /* 0x000fe200024050ff */
[C---:B------:R-:W-:Y:S01]  /*6f00*/  FMUL R10, R24.reuse, R14 ;  /* 0x0000000e180a7220 */ /* 0x040fe20000400000 */
[----:B------:R-:W-:Y:S01]  /*6f10*/  F2FP.TF32.F32.PACK_B R7, R7 ;  /* 0x00000007ff07723e */ /* 0x000fe200024050ff */
[----:B------:R-:W-:Y:S01]  /*6f20*/  FMUL R15, R24, R15 ;  /* 0x0000000f180f7220 */ /* 0x000fe20000400000 */
[C---:B------:R-:W-:Y:S01]  /*6f30*/  FFMA R8, R27.reuse, R21, R8 ;  /* 0x000000151b087223 */ /* 0x040fe20000000008 */
[C---:B------:R-:W-:Y:S01]  /*6f40*/  FFMA R9, R27.reuse, R26, R9 ;  /* 0x0000001a1b097223 */ /* 0x040fe20000000009 */
[C---:B------:R-:W-:Y:S01]  /*6f50*/  FFMA R10, R27.reuse, R33, R10 ;  /* 0x000000211b0a7223 */ /* 0x040fe2000000000a */
[----:B------:R1:W-:Y:S01]  /*6f60*/  STSM.16.M88.4 [R75+0x400], R4 ;  /* 0x000400044b007844 */ /* 0x0003e20000000200 */
[----:B------:R-:W-:Y:S01]  /*6f70*/  LOP3.LUT R21, R36, 0xffffe000, RZ, 0xc0, !PT ;  /* 0xffffe00024157812 */ /* 0x000fe200078ec0ff */
[----:B------:R-:W-:Y:S01]  /*6f80*/  FFMA R11, R27, R20, R15 ;  /* 0x000000141b0b7223 */ /* 0x000fe2000000000f */
[----:B------:R-:W-:Y:S01]  /*6f90*/  LOP3.LUT R20, R37, 0xffffe000, RZ, 0xc0, !PT ;  /* 0xffffe00025147812 */ /* 0x000fe200078ec0ff */
[C---:B------:R-:W-:Y:S01]  /*6fa0*/  FMUL R12, R24.reuse, R16 ;  /* 0x00000010180c7220 */ /* 0x040fe20000400000 */
[----:B------:R-:W-:Y:S01]  /*6fb0*/  FMUL R13, R24, R17 ;  /* 0x00000011180d7220 */ /* 0x000fe20000400000 */
[----:B------:R-:W-:Y:S01]  /*6fc0*/  LOP3.LUT R33, R38, 0xffffe000, RZ, 0xc0, !PT ;  /* 0xffffe00026217812 */ /* 0x000fe200078ec0ff */
[C---:B------:R-:W-:Y:S01]  /*6fd0*/  FMUL R14, R24.reuse, R18 ;  /* 0x00000012180e7220 */ /* 0x040fe20000400000 */
[----:B------:R-:W-:Y:S01]  /*6fe0*/  LOP3.LUT R26, R39, 0xffffe000, RZ, 0xc0, !PT ;  /* 0xffffe000271a7812 */ /* 0x000fe200078ec0ff */
[----:B------:R-:W-:Y:S01]  /*6ff0*/  FMUL R19, R24, R19 ;  /* 0x0000001318137220 */ /* 0x000fe20000400000 */
[C---:B------:R-:W-:Y:S01]  /*7000*/  FFMA R12, R27.reuse, R21, R12 ;  /* 0x000000151b0c7223 */ /* 0x040fe2000000000c */
[C---:B------:R-:W-:Y:S01]  /*7010*/  FFMA R13, R27.reuse, R20, R13 ;  /* 0x000000141b0d7223 */ /* 0x040fe2000000000d */
[C---:B------:R-:W-:Y:S01]  /*7020*/  FFMA R14, R27.reuse, R33, R14 ;  /* 0x000000211b0e7223 */ /* 0x040fe2000000000e */
[----:B------:R-:W-:Y:S01]  /*7030*/  FFMA R15, R27, R26, R19 ;  /* 0x0000001a1b0f7223 */ /* 0x000fe20000000013 */
[----:B------:R-:W-:Y:S02]  /*7040*/  F2FP.TF32.F32.PACK_B R8, R8 ;  /* 0x00000008ff08723e */ /* 0x000fe400024050ff */
[----:B------:R-:W-:Y:S02]  /*7050*/  F2FP.TF32.F32.PACK_B R9, R9 ;  /* 0x00000009ff09723e */ /* 0x000fe400024050ff */
[----:B------:R-:W-:Y:S02]  /*7060*/  F2FP.TF32.F32.PACK_B R10, R10 ;  /* 0x0000000aff0a723e */ /* 0x000fe400024050ff */
[----:B------:R-:W-:Y:S02]  /*7070*/  F2FP.TF32.F32.PACK_B R11, R11 ;  /* 0x0000000bff0b723e */ /* 0x000fe400024050ff */
[----:B------:R-:W-:Y:S02]  /*7080*/  F2FP.TF32.F32.PACK_B R12, R12 ;  /* 0x0000000cff0c723e */ /* 0x000fe400024050ff */
[----:B------:R-:W-:Y:S01]  /*7090*/  F2FP.TF32.F32.PACK_B R13, R13 ;  /* 0x0000000dff0d723e */ /* 0x000fe200024050ff */
[----:B------:R1:W-:Y:S01]  /*70a0*/  STSM.16.M88.4 [R78], R8 ;  /* 0x000000084e007844 */ /* 0x0003e20000000200 */
[----:B------:R-:W-:Y:S02]  /*70b0*/  F2FP.TF32.F32.PACK_B R14, R14 ;  /* 0x0000000eff0e723e */ /* 0x000fe400024050ff */
[----:B------:R-:W-:Y:S05]  /*70c0*/  F2FP.TF32.F32.PACK_B R15, R15 ;  /* 0x0000000fff0f723e */ /* 0x000fea00024050ff */
[----:B------:R1:W-:Y:S01]  /*70d0*/  STSM.16.M88.4 [R79], R12 ;  /* 0x0000000c4f007844 */ /* 0x0003e20000000200 */
[----:B------:R-:W-:Y:S01]  /*70e0*/  @!PT LDS RZ, [RZ] ;  /* 0x00000000fffff984 */ /* 0x000fe20000000800 */
[----:B------:R-:W-:Y:S01]  /*70f0*/  @!PT LDS RZ, [RZ] ;  /* 0x00000000fffff984 */ /* 0x000fe20000000800 */
[----:B------:R-:W-:Y:S01]  /*7100*/  @!PT LDS RZ, [RZ] ;  /* 0x00000000fffff984 */ /* 0x000fe20000000800 */
[----:B------:R-:W-:Y:S01]  /*7110*/  @!PT LDS RZ, [RZ] ;  /* 0x00000000fffff984 */ /* 0x000fe20000000800 */
[----:B------:R2:W-:Y:S07]  /*7120*/  MEMBAR.ALL.CTA ;  /* 0x0000000000007992 */ /* 0x0005ee0000008000 */
[----:B--2---:R-:W2:Y:S02]  /*7130*/  FENCE.VIEW.ASYNC.S ;  /* 0x00000000000073c6 */ /* 0x004ea40000000000 */
[----:B--2---:R-:W-:Y:S06]  /*7140*/  BAR.SYNC.DEFER_BLOCKING 0x1, 0x80 ;  /* 0x0042000000007b1d */ /* 0x004fec0000010000 */
[----:B------:R-:W-:Y:S05]  /*7150*/  @P0 BRA `(.L_x_108) ;  /* 0x0000000000280947 */ /* 0x000fea0003800000 */
[----:B------:R-:W-:Y:S01]  /*7160*/  UIADD3 UR4, UPT, UPT, UR43, 0x400, URZ ;  /* 0x000004002b047890 */ /* 0x000fe2000fffe0ff */
[----:B------:R-:W-:Y:S05]  /*7170*/  UMOV UR51, UR36 ;  /* 0x0000002400337c82 */ /* 0x000fea0008000000 */
[----:B------:R-:W-:Y:S01]  /*7180*/  MOV R62, UR4 ;  /* 0x00000004003e7c02 */ /* 0x000fe20008000f00 */
[----:B------:R-:W-:Y:S03]  /*7190*/  UIADD3 UR4, UP0, UPT, UR54, 0x680, URZ ;  /* 0x0000068036047890 */ /* 0x000fe6000ff1e0ff */
[----:B------:R-:W-:Y:S01]  /*71a0*/  R2UR UR48, R62 ;  /* 0x000000003e3072ca */ /* 0x000fe200000e0000 */
[----:B------:R-:W-:Y:S11]  /*71b0*/  UIADD3.X UR5, UPT, UPT, URZ, UR55, URZ, UP0, !UPT ;  /* 0x00000037ff057290 */ /* 0x000ff600087fe4ff */
[----:B------:R-:W-:Y:S01]  /*71c0*/  @!UPT UIADD3 URZ, UPT, UPT, URZ, URZ, URZ ;  /* 0x000000fffffff290 */ /* 0x000fe2000fffe0ff */
[----:B------:R2:W-:Y:S01]  /*71d0*/  UTMASTG.3D [UR48], [UR4] ;  /* 0x00000030040073b5 */ /* 0x0005e20008010000 */
[----:B------:R0:W-:Y:S01]  /*71e0*/  UTMACMDFLUSH ;  /* 0x00000000000079b7 */ /* 0x0001e20000000000 */
[----:B--2---:R-:W-:Y:S04]  /*71f0*/  DEPBAR.LE SB0, 0x1 ;  /* 0x000080400000791a */ /* 0x004fe80000000000 */
.L_x_108:
[----:B------:R-:W-:Y:S05]  /*7200*/  BSYNC.RECONVERGENT B0 ;  /* 0x0000000000007941 */ /* 0x000fea0003800200 */
.L_x_107:
[----:B------:R-:W-:Y:S01]  /*7210*/  BAR.SYNC.DEFER_BLOCKING 0x1, 0x80 ;  /* 0x0042000000007b1d */ /* 0x000fe20000010000 */
[----:B------:R-:W-:Y:S01]  /*7220*/  ISETP.NE.AND P1, PT, R74, RZ, PT ;  /* 0x000000ff4a00720c */ /* 0x000fe20003f25270 */
[----:B------:R-:W-:Y:S01]  /*7230*/  UISETP.NE.AND UP0, UPT, UR53, URZ, UPT ;  /* 0x000000ff3500728c */ /* 0x000fe2000bf05270 */
[----:B------:R-:W-:Y:S11]  /*7240*/  LEA R3, R34, UR43, 0x3 ;  /* 0x0000002b22037c11 */ /* 0x000ff6000f8e18ff */
[----:B------:R-:W-:Y:S01]  /*7250*/  @P1 SHF.L.U32 R2, RZ, 0x1f, RZ ;  /* 0x0000001fff021819 */ /* 0x000fe200000006ff */
[----:B------:R-:W-:Y:S06]  /*7260*/  BRA.U !UP0, `(.L_x_109) ;  /* 0x0000000108247547 */ /* 0x000fec000b800000 */
[----:B-1----:R-:W-:Y:S01]  /*7270*/  IMAD.U32 R5, RZ, RZ, UR47 ;  /* 0x0000002fff057e24 */ /* 0x002fe2000f8e00ff */
[----:B------:R-:W-:Y:S01]  /*7280*/  MOV R0, UR52 ;  /* 0x0000003400007c02 */ /* 0x000fe20008000f00 */
[----:B------:R-:W-:Y:S03]  /*7290*/  UIADD3 UR4, UPT, UPT, UR47, 0x1, URZ ;  /* 0x000000012f047890 */ /* 0x000fe6000fffe0ff */
[----:B------:R-:W-:Y:S01]  /*72a0*/  @P1 LEA R5, R5, UR43, 0x3 ;  /* 0x0000002b05051c11 */ /* 0x000fe2000f8e18ff */
[----:B------:R-:W-:Y:S04]  /*72b0*/  UISETP.NE.AND UP0, UPT, UR4, 0x4, UPT ;  /* 0x000000040400788c */ /* 0x000fe8000bf05270 */
[----:B------:R-:W-:Y:S01]  /*72c0*/  @P1 VIADD R5, R5, 0x40 ;  /* 0x0000004005051836 */ /* 0x000fe20000000000 */
[----:B------:R-:W-:Y:S04]  /*72d0*/  USEL UR47, UR4, URZ, UP0 ;  /* 0x000000ff042f7287 */ /* 0x000fe80008000000 */
[----:B------:R-:W-:Y:S04]  /*72e0*/  @P1 PRMT R0, R0, 0x654, R5 ;  /* 0x0000065400001816 */ /* 0x000fe80000000005 */
[----:B------:R2:W-:Y:S04]  /*72f0*/  @P1 SYNCS.ARRIVE.TRANS64.RED.A1T0 RZ, [R0+URZ], RZ ;  /* 0x000000ff00ff19a7 */ /* 0x0005e800081004ff */
.L_x_109:
[----:B------:R-:W3:Y:S01]  /*7300*/  @P1 SYNCS.PHASECHK.TRANS64.TRYWAIT P0, [R3+URZ+0x20], R2 ;  /* 0x00002002030015a7 */ /* 0x000ee200080011ff */
[----:B------:R-:W-:Y:S01]  /*7310*/  BSSY B1, `(.L_x_110) ;  /* 0x0000017000017945 */ /* 0x000fe20003800000 */
[----:B---3--:R-:W-:Y:S03]  /*7320*/  @P1 SEL R80, RZ, 0x1, !P0 ;  /* 0x00000001ff501807 */ /* 0x008fe60004000000 */
[----:B------:R-:W-:Y:S05]  /*7330*/  @!P1 BRA `(.L_x_111) ;  /* 0x0000000000509947 */ /* 0x000fea0003800000 */
[----:B------:R-:W-:Y:S01]  /*7340*/  ISETP.NE.AND P1, PT, R81, RZ, PT ;  /* 0x000000ff5100720c */ /* 0x000fe20003f25270 */
[----:B------:R-:W-:Y:S01]  /*7350*/  BSSY B0, `(.L_x_112) ;  /* 0x000000a000007945 */ /* 0x000fe20003800000 */
[----:B------:R-:W-:Y:S11]  /*7360*/  ISETP.NE.AND P0, PT, R80, RZ, PT ;  /* 0x000000ff5000720c */ /* 0x000ff60003f05270 */
[----:B-1----:R-:W-:Y:S04]  /*7370*/  @P1 IMAD R5, R34, 0x2000, R35 ;  /* 0x0000200022051824 */ /* 0x002fe800078e0223 */
[----:B------:R-:W-:Y:S05]  /*7380*/  @P1 VIADD R4, R5, UR43 ;  /* 0x0000002b05041c36 */ /* 0x000fea0008000000 */
[----:B------:R-:W-:Y:S01]  /*7390*/  @P1 IADD3 R2, PT, PT, R82, R4, RZ ;  /* 0x0000000452021210 */ /* 0x000fe20007ffe0ff */
[----:B------:R-:W-:Y:S01]  /*73a0*/  @P1 IMAD.IADD R4, R67, 0x1, R4 ;  /* 0x0000000143041824 */ /* 0x000fe200078e0204 */
[----:B------:R-:W-:Y:S06]  /*73b0*/  @P0 BRA `(.L_x_113) ;  /* 0x00000000000c0947 */ /* 0x000fec0003800000 */
[----:B--2---:R-:W-:Y:S04]  /*73c0*/  SHF.L.U32 R0, RZ, 0x1f, RZ ;  /* 0x0000001fff007819 */ /* 0x004fe800000006ff */
[----:B------:R-:W1:Y:S02]  /*73d0*/  SYNCS.PHASECHK.TRANS64.TRYWAIT P0, [R3+URZ+0x20], R0 ;  /* 0x00002000030075a7 */ /* 0x000e6400080011ff */
[----:B-1----:R-:W-:Y:S05]  /*73e0*/  @!P0 BRA `(.L_x_114) ;  /* 0x0000005000308947 */ /* 0x002fea0003800000 */
.L_x_113:
[----:B------:R-:W-:Y:S05]  /*73f0*/  BSYNC B0 ;  /* 0x0000000000007941 */ /* 0x000fea0003800000 */
.L_x_112:
[----:B------:R-:W-:Y:S02]  /*7400*/  ISETP.NE.AND P0, PT, R81, RZ, PT ;  /* 0x000000ff5100720c */ /* 0x000fe40003f05270 */
[----:B------:R-:W-:Y:S11]  /*7410*/  IADD3 R34, PT, PT, R34, 0x1, RZ ;  /* 0x0000000122227810 */ /* 0x000ff60007ffe0ff */
[----:B-12---:R-:W-:Y:S01]  /*7420*/  @P0 IMAD.IADD R0, R67, 0x1, R2 ;  /* 0x0000000143000824 */ /* 0x006fe200078e0202 */
[----:B------:R-:W-:Y:S05]  /*7430*/  @P0 WARPSYNC.ALL ;  /* 0x0000000000000948 */ /* 0x000fea0003800000 */
[----:B------:R3:W4:Y:S04]  /*7440*/  @P0 LDSM.16.M88.4 R48, [R5+UR43+0x400] ;  /* 0x0004002b0530083b */ /* 0x0007280008000200 */
[----:B------:R3:W1:Y:S04]  /*7450*/  @P0 LDSM.16.M88.4 R44, [R4+0x400] ;  /* 0x00040000042c083b */ /* 0x0006680000000200 */
[----:B------:R3:W2:Y:S04]  /*7460*/  @P0 LDSM.16.M88.4 R40, [R2+0x400] ;  /* 0x000400000228083b */ /* 0x0006a80000000200 */
[----:B------:R3:W1:Y:S02]  /*7470*/  @P0 LDSM.16.M88.4 R36, [R0+0x400] ;  /* 0x000400000024083b */ /* 0x0006640000000200 */
.L_x_111:
[----:B------:R-:W-:Y:S05]  /*7480*/  BSYNC B1 ;  /* 0x0000000000017941 */ /* 0x000fea0003800000 */
.L_x_110:
[----:B------:R-:W-:Y:S05]  /*7490*/  VIADD R3, R25, 0x20 ;  /* 0x0000002019037836 */ /* 0x000fea0000000000 */
[----:B------:R-:W-:Y:S04]  /*74a0*/  SHF.R.U32.HI R3, RZ, 0x15, R3 ;  /* 0x00000015ff037819 */ /* 0x000fe80000011603 */
[----:B------:R-:W-:Y:S11]  /*74b0*/  LOP3.LUT P0, RZ, R3, 0x3, R58, 0x48, !PT ;  /* 0x0000000303ff7812 */ /* 0x000ff6000780483a */
[----:B------:R-:W-:Y:S02]  /*74c0*/  @!UPT UIADD3 URZ, UPT, UPT, URZ, URZ, URZ ;  /* 0x000000fffffff290 */ /* 0x000fe4000fffe0ff */
[----:B------:R-:W-:Y:S05]  /*74d0*/  @!P0 BRA `(.L_x_115) ;  /* 0x0000000000408947 */ /* 0x000fea0003800000 */
[----:B------:R-:W5:Y:S01]  /*74e0*/  LDCU.64 UR8, c[0x4][0x70] ;  /* 0x01000e00ff0877ac */ /* 0x000f620008000a00 */
[----:B------:R-:W-:Y:S01]  /*74f0*/  MOV R3, 0x0 ;  /* 0x0000000000037802 */ /* 0x000fe20000000f00 */
[----:B-1----:R-:W-:Y:S02]  /*7500*/  HFMA2 R12, -RZ, RZ, 0, 5.9604644775390625e-08 ;  /* 0x00000001ff0c7431 */ /* 0x002fe400000001ff */
[----:B------:R-:W-:Y:S02]  /*7510*/  IMAD.MOV.U32 R8, RZ, RZ, 0x192 ;  /* 0x00000192ff087424 */ /* 0x000fe400078e00ff */
[----:B------:R-:W-:Y:S01]  /*7520*/  IMAD.MOV.U32 R13, RZ, RZ, RZ ;  /* 0x000000ffff0d7224 */ /* 0x000fe200078e00ff */
[----:B------:R-:W1:Y:S01]  /*7530*/  LDCU.64 UR6, c[0x4][0x78] ;  /* 0x01000f00ff0677ac */ /* 0x000e620008000a00 */
[----:B---3--:R-:W3:Y:S01]  /*7540*/  LDC.64 R2, c[0x4][R3] ;  /* 0x0100000003027b82 */ /* 0x008ee20000000a00 */
[----:B------:R-:W4:Y:S01]  /*7550*/  LDCU.64 UR4, c[0x4][0x10] ;  /* 0x01000200ff0477ac */ /* 0x000f220008000a00 */
[----:B-----5:R-:W-:Y:S01]  /*7560*/  MOV R5, UR9 ;  /* 0x0000000900057c02 */ /* 0x020fe20008000f00 */
[----:B------:R-:W-:Y:S01]  /*7570*/  IMAD.U32 R4, RZ, RZ, UR8 ;  /* 0x00000008ff047e24 */ /* 0x000fe2000f8e00ff */
[----:B-1----:R-:W-:Y:S01]  /*7580*/  MOV R7, UR7 ;  /* 0x0000000700077c02 */ /* 0x002fe20008000f00 */
[----:B------:R-:W-:Y:S01]  /*7590*/  IMAD.U32 R6, RZ, RZ, UR6 ;  /* 0x00000006ff067e24 */ /* 0x000fe2000f8e00ff */
[----:B----4-:R-:W-:Y:S01]  /*75a0*/  MOV R11, UR5 ;  /* 0x00000005000b7c02 */ /* 0x010fe20008000f00 */
[----:B------:R-:W-:Y:S02]  /*75b0*/  IMAD.U32 R10, RZ, RZ, UR4 ;  /* 0x00000004ff0a7e24 */ /* 0x000fe4000f8e00ff */
[----:B------:R-:W-:Y:S07]  /*75c0*/  LEPC R20, `(.L_x_115) ;  /* 0x000000001014794e */ /* 0x000fee0000000000 */
[----:B--23--:R-:W-:Y:S05]  /*75d0*/  CALL.ABS.NOINC R2 ;  /* 0x0000000002007343 */ /* 0x00cfea0003c00000 */
.L_x_115:
[----:B----4-:R-:W-:Y:S01]  /*75e0*/  LOP3.LUT R20, R48, 0xffffe000, RZ, 0xc0, !PT ;  /* 0xffffe00030147812 */ /* 0x010fe200078ec0ff */
[----:B------:R-:W-:Y:S05]  /*75f0*/  WARPSYNC.ALL ;  /* 0x0000000000007948 */ /* 0x000fea0003800000 */
[----:B------:R-:W-:Y:S01]  /*7600*/  R2UR UR4, R25 ;  /* 0x00000000190472ca */ /* 0x000fe200000e0000 */
[----:B------:R-:W-:Y:S01]  /*7610*/  IMAD.U32 R84, RZ, RZ, UR47 ;  /* 0x0000002fff547e24 */ /* 0x000fe2000f8e00ff */
[----:B------:R-:W-:Y:S01]  /*7620*/  LOP3.LUT R21, R49, 0xffffe000, RZ, 0xc0, !PT ;  /* 0xffffe00031157812 */ /* 0x000fe200078ec0ff */
[----:B------:R-:W-:Y:S01]  /*7630*/  IMAD.U32 R83, RZ, RZ, UR52 ;  /* 0x00000034ff537e24 */ /* 0x000fe2000f8e00ff */
[----:B------:R-:W-:Y:S01]  /*7640*/  LOP3.LUT R26, R51, 0xffffe000, RZ, 0xc0, !PT ;  /* 0xffffe000331a7812 */ /* 0x000fe200078ec0ff */
[----:B------:R-:W-:Y:S01]  /*7650*/  BSSY.RECONVERGENT B0, `(.L_x_116) ;  /* 0x000005b000007945 */ /* 0x000fe20003800200 */
[----:B-1----:R-:W-:Y:S02]  /*7660*/  LOP3.LUT R33, R44, 0xffffe000, RZ, 0xc0, !PT ;  /* 0xffffe0002c217812 */ /* 0x002fe400078ec0ff */
[----:B------:R-:W-:Y:S02]  /*7670*/  LOP3.LUT R32, R45, 0xffffe000, RZ, 0xc0, !PT ;  /* 0xffffe0002d207812 */ /* 0x000fe400078ec0ff */
[----:B------:R-:W-:Y:S02]  /*7680*/  ISETP.NE.AND P6, PT, R74, RZ, PT ;  /* 0x000000ff4a00720c */ /* 0x000fe40003fc5270 */
[----:B------:R-:W-:Y:S01]  /*7690*/  ISETP.NE.AND P0, PT, R69, RZ, PT ;  /* 0x000000ff4500720c */ /* 0x000fe20003f05270 */
[----:B---3--:R-:W2:Y:S10]  /*76a0*/  LDTM.16dp128bit.x8 R4, tmem[UR4+0x20] ;  /* 0x00002004000479ee */ /* 0x008eb40008180000 */
[----:B------:R-:W-:Y:S02]  /*76b0*/  @P6 LEA R84, R84, UR43, 0x3 ;  /* 0x0000002b54546c11 */ /* 0x000fe4000f8e18ff */
[----:B------:R-:W-:Y:S03]  /*76c0*/  @P6 SHF.L.U32 R85, RZ, 0x1f, RZ ;  /* 0x0000001fff556819 */ /* 0x000fe600000006ff */
[----:B------:R-:W-:Y:S05]  /*76d0*/  @P6 VIADD R84, R84, 0x40 ;  /* 0x0000004054546836 */ /* 0x000fea0000000000 */
[----:B------:R-:W-:Y:S02]  /*76e0*/  @P6 PRMT R83, R83, 0x654, R84 ;  /* 0x0000065453536816 */ /* 0x000fe40000000054 */
[----:B------:R-:W-:Y:S01]  /*76f0*/  LEA R84, R34, UR43, 0x3 ;  /* 0x0000002b22547c11 */ /* 0x000fe2000f8e18ff */
[C---:B--2---:R-:W-:Y:S01]  /*7700*/  FMUL R0, R24.reuse, R4 ;  /* 0x0000000418007220 */ /* 0x044fe20000400000 */
[C---:B------:R-:W-:Y:S01]  /*7710*/  FMUL R2, R24.reuse, R5 ;  /* 0x0000000518027220 */ /* 0x040fe20000400000 */
[C---:B------:R-:W-:Y:S01]  /*7720*/  FMUL R3, R24.reuse, R6 ;  /* 0x0000000618037220 */ /* 0x040fe20000400000 */
[----:B------:R-:W-:Y:S01]  /*7730*/  FMUL R7, R24, R7 ;  /* 0x0000000718077220 */ /* 0x000fe20000400000 */
[C---:B------:R-:W-:Y:S01]  /*7740*/  FFMA R28, R27.reuse, R20, R0 ;  /* 0x000000141b1c7223 */ /* 0x040fe20000000000 */
[----:B------:R-:W-:Y:S01]  /*7750*/  LOP3.LUT R20, R50, 0xffffe000, RZ, 0xc0, !PT ;  /* 0xffffe00032147812 */ /* 0x000fe200078ec0ff */
[C---:B------:R-:W-:Y:S01]  /*7760*/  FFMA R29, R27.reuse, R21, R2 ;  /* 0x000000151b1d7223 */ /* 0x040fe20000000002 */
[----:B------:R-:W-:Y:S01]  /*7770*/  LOP3.LUT R21, R40, 0xffffe000, RZ, 0xc0, !PT ;  /* 0xffffe00028157812 */ /* 0x000fe200078ec0ff */
[----:B------:R-:W-:Y:S01]  /*7780*/  FMUL R4, R24, R8 ;  /* 0x0000000818047220 */ /* 0x000fe20000400000 */
[----:B------:R-:W-:Y:S01]  /*7790*/  F2FP.TF32.F32.PACK_B R28, R28 ;  /* 0x0000001cff1c723e */ /* 0x000fe200024050ff */
[C---:B------:R-:W-:Y:S01]  /*77a0*/  FFMA R30, R27.reuse, R20, R3 ;  /* 0x000000141b1e7223 */ /* 0x040fe20000000003 */
[----:B------:R-:W-:Y:S01]  /*77b0*/  LOP3.LUT R20, R46, 0xffffe000, RZ, 0xc0, !PT ;  /* 0xffffe0002e147812 */ /* 0x000fe200078ec0ff */
[C---:B------:R-:W-:Y:S01]  /*77c0*/  FMUL R5, R24.reuse, R9 ;  /* 0x0000000918057220 */ /* 0x040fe20000400000 */
[----:B------:R-:W-:Y:S01]  /*77d0*/  F2FP.TF32.F32.PACK_B R29, R29 ;  /* 0x0000001dff1d723e */ /* 0x000fe200024050ff */
[----:B------:R-:W-:Y:S01]  /*77e0*/  FFMA R31, R27, R26, R7 ;  /* 0x0000001a1b1f7223 */ /* 0x000fe20000000007 */
[----:B------:R-:W-:Y:S01]  /*77f0*/  LOP3.LUT R26, R47, 0xffffe000, RZ, 0xc0, !PT ;  /* 0xffffe0002f1a7812 */ /* 0x000fe200078ec0ff */
[----:B------:R-:W-:Y:S01]  /*7800*/  FMUL R6, R24, R10 ;  /* 0x0000000a18067220 */ /* 0x000fe20000400000 */
[----:B------:R-:W-:Y:S01]  /*7810*/  F2FP.TF32.F32.PACK_B R30, R30 ;  /* 0x0000001eff1e723e */ /* 0x000fe200024050ff */
[C---:B------:R-:W-:Y:S01]  /*7820*/  FFMA R4, R27.reuse, R33, R4 ;  /* 0x000000211b047223 */ /* 0x040fe20000000004 */
[----:B------:R-:W-:Y:S01]  /*7830*/  LOP3.LUT R33, R42, 0xffffe000, RZ, 0xc0, !PT ;  /* 0xffffe0002a217812 */ /* 0x000fe200078ec0ff */
        /* <DEDUP_REMOVED lines=13> */
[----:B------:R-:W-:Y:S01]  /*7910*/  FFMA R7, R27, R26, R11 ;  /* 0x0000001a1b077223 */ /* 0x000fe2000000000b */
[----:B------:R-:W-:Y:S01]  /*7920*/  LOP3.LUT R26, R37, 0xffffe000, RZ, 0xc0, !PT ;  /* 0xffffe000251a7812 */ /* 0x000fe200078ec0ff */
[----:B------:R-:W-:Y:S01]  /*7930*/  FMUL R15, R24, R15 ;  /* 0x0000000f180f7220 */ /* 0x000fe20000400000 */
[C---:B------:R-:W-:Y:S01]  /*7940*/  FFMA R8, R27.reuse, R21, R8 ;  /* 0x000000151b087223 */ /* 0x040fe20000000008 */
[C---:B------:R-:W-:Y:S01]  /*7950*/  FFMA R9, R27.reuse, R32, R9 ;  /* 0x000000201b097223 */ /* 0x040fe20000000009 */
[----:B------:R-:W-:Y:S01]  /*7960*/  LOP3.LUT R21, R36, 0xffffe000, RZ, 0xc0, !PT ;  /* 0xffffe00024157812 */ /* 0x000fe200078ec0ff */
[C---:B------:R-:W-:Y:S01]  /*7970*/  FFMA R10, R27.reuse, R33, R10 ;  /* 0x000000211b0a7223 */ /* 0x040fe2000000000a */
[C---:B------:R-:W-:Y:S01]  /*7980*/  FMUL R12, R24.reuse, R16 ;  /* 0x00000010180c7220 */ /* 0x040fe20000400000 */
[----:B------:R-:W-:Y:S01]  /*7990*/  FFMA R11, R27, R20, R15 ;  /* 0x000000141b0b7223 */ /* 0x000fe2000000000f */
[----:B------:R-:W-:Y:S01]  /*79a0*/  FMUL R13, R24, R17 ;  /* 0x00000011180d7220 */ /* 0x000fe20000400000 */
[----:B------:R-:W-:Y:S01]  /*79b0*/  LOP3.LUT R33, R38, 0xffffe000, RZ, 0xc0, !PT ;  /* 0xffffe00026217812 */ /* 0x000fe200078ec0ff */
[C---:B------:R-:W-:Y:S01]  /*79c0*/  FMUL R14, R24.reuse, R18 ;  /* 0x00000012180e7220 */ /* 0x040fe20000400000 */
[----:B------:R-:W-:Y:S01]  /*79d0*/  LOP3.LUT R20, R39, 0xffffe000, RZ, 0xc0, !PT ;  /* 0xffffe00027147812 */ /* 0x000fe200078ec0ff */
[----:B------:R-:W-:Y:S01]  /*79e0*/  FMUL R19, R24, R19 ;  /* 0x0000001318137220 */ /* 0x000fe20000400000 */
[----:B------:R-:W-:Y:S01]  /*79f0*/  F2FP.TF32.F32.PACK_B R7, R7 ;  /* 0x00000007ff07723e */ /* 0x000fe200024050ff */
[C---:B------:R-:W-:Y:S01]  /*7a00*/  FFMA R12, R27.reuse, R21, R12 ;  /* 0x000000151b0c7223 */ /* 0x040fe2000000000c */
[C---:B------:R-:W-:Y:S01]  /*7a10*/  FFMA R13, R27.reuse, R26, R13 ;  /* 0x0000001a1b0d7223 */ /* 0x040fe2000000000d */
[C---:B------:R-:W-:Y:S01]  /*7a20*/  FFMA R14, R27.reuse, R33, R14 ;  /* 0x000000211b0e7223 */ /* 0x040fe2000000000e */
[----:B------:R-:W-:Y:S01]  /*7a30*/  FFMA R15, R27, R20, R19 ;  /* 0x000000141b0f7223 */ /* 0x000fe20000000013 */
[----:B------:R1:W-:Y:S01]  /*7a40*/  STSM.16.M88.4 [R75+0x2400], R4 ;  /* 0x002400044b007844 */ /* 0x0003e20000000200 */
[----:B------:R-:W-:Y:S02]  /*7a50*/  F2FP.TF32.F32.PACK_B R8, R8 ;  /* 0x00000008ff08723e */ /* 0x000fe400024050ff */
[----:B------:R-:W-:Y:S02]  /*7a60*/  F2FP.TF32.F32.PACK_B R9, R9 ;  /* 0x00000009ff09723e */ /* 0x000fe400024050ff */
[----:B------:R-:W-:Y:S02]  /*7a70*/  F2FP.TF32.F32.PACK_B R10, R10 ;  /* 0x0000000aff0a723e */ /* 0x000fe400024050ff */
[----:B------:R-:W-:Y:S02]  /*7a80*/  F2FP.TF32.F32.PACK_B R11, R11 ;  /* 0x0000000bff0b723e */ /* 0x000fe400024050ff */
[----:B------:R-:W-:Y:S02]  /*7a90*/  F2FP.TF32.F32.PACK_B R12, R12 ;  /* 0x0000000cff0c723e */ /* 0x000fe400024050ff */
[----:B------:R-:W-:Y:S01]  /*7aa0*/  F2FP.TF32.F32.PACK_B R13, R13 ;  /* 0x0000000dff0d723e */ /* 0x000fe200024050ff */
[----:B------:R1:W-:Y:S01]  /*7ab0*/  STSM.16.M88.4 [R78+0x2000], R8 ;  /* 0x002000084e007844 */ /* 0x0003e20000000200 */
[----:B------:R-:W-:Y:S02]  /*7ac0*/  F2FP.TF32.F32.PACK_B R14, R14 ;  /* 0x0000000eff0e723e */ /* 0x000fe400024050ff */
[----:B------:R-:W-:Y:S05]  /*7ad0*/  F2FP.TF32.F32.PACK_B R15, R15 ;  /* 0x0000000fff0f723e */ /* 0x000fea00024050ff */
[----:B------:R1:W-:Y:S01]  /*7ae0*/  STSM.16.M88.4 [R79+0x2000], R12 ;  /* 0x0020000c4f007844 */ /* 0x0003e20000000200 */
        /* <DEDUP_REMOVED lines=8> */
[----:B------:R-:W-:Y:S02]  /*7b70*/  UIADD3 UR4, UP0, UPT, UR54, 0x680, URZ ;  /* 0x0000068036047890 */ /* 0x000fe4000ff1e0ff */
[----:B------:R-:W-:Y:S02]  /*7b80*/  UIADD3 UR9, UPT, UPT, UR49, 0x20, URZ ;  /* 0x0000002031097890 */ /* 0x000fe4000fffe0ff */
[----:B------:R-:W-:Y:S02]  /*7b90*/  UIADD3 UR8, UPT, UPT, UR43, 0x2400, URZ ;  /* 0x000024002b087890 */ /* 0x000fe4000fffe0ff */
[----:B------:R-:W-:Y:S01]  /*7ba0*/  UIADD3.X UR5, UPT, UPT, URZ, UR55, URZ, UP0, !UPT ;  /* 0x00000037ff057290 */ /* 0x000fe200087fe4ff */
[----:B------:R-:W-:Y:S01]  /*7bb0*/  UMOV UR10, UR50 ;  /* 0x00000032000a7c82 */ /* 0x000fe20008000000 */
[----:B------:R-:W-:Y:S07]  /*7bc0*/  UMOV UR11, UR36 ;  /* 0x00000024000b7c82 */ /* 0x000fee0008000000 */
[----:B------:R2:W-:Y:S01]  /*7bd0*/  UTMASTG.3D [UR8], [UR4] ;  /* 0x00000008040073b5 */ /* 0x0005e20008010000 */
[----:B------:R0:W-:Y:S01]  /*7be0*/  UTMACMDFLUSH ;  /* 0x00000000000079b7 */ /* 0x0001e20000000000 */
[----:B--2---:R-:W-:Y:S04]  /*7bf0*/  DEPBAR.LE SB0, 0x1 ;  /* 0x000080400000791a */ /* 0x004fe80000000000 */
.L_x_117:
[----:B------:R-:W-:Y:S05]  /*7c00*/  BSYNC.RECONVERGENT B0 ;  /* 0x0000000000007941 */ /* 0x000fea0003800200 */
.L_x_116:
[----:B------:R-:W-:Y:S01]  /*7c10*/  BAR.SYNC.DEFER_BLOCKING 0x1, 0x80 ;  /* 0x0042000000007b1d */ /* 0x000fe20000010000 */
[----:B------:R-:W-:Y:S04]  /*7c20*/  UIADD3 UR4, UPT, UPT, UR47, 0x1, URZ ;  /* 0x000000012f047890 */ /* 0x000fe8000fffe0ff */
[----:B------:R-:W-:Y:S04]  /*7c30*/  UISETP.NE.AND UP0, UPT, UR4, 0x4, UPT ;  /* 0x000000040400788c */ /* 0x000fe8000bf05270 */
[----:B------:R-:W-:Y:S01]  /*7c40*/  USEL UR46, UR4, URZ, UP0 ;  /* 0x000000ff042e7287 */ /* 0x000fe20008000000 */
[----:B------:R2:W-:Y:S01]  /*7c50*/  @P6 SYNCS.ARRIVE.TRANS64.RED.A1T0 RZ, [R83+URZ], RZ ;  /* 0x000000ff53ff69a7 */ /* 0x0005e200081004ff */
[----:B------:R-:W-:Y:S01]  /*7c60*/  BSSY B1, `(.L_x_118) ;  /* 0x0000018000017945 */ /* 0x000fe20003800000 */
[----:B------:R-:W3:Y:S02]  /*7c70*/  @P6 SYNCS.PHASECHK.TRANS64.TRYWAIT P0, [R84+URZ+0x20], R85 ;  /* 0x00002055540065a7 */ /* 0x000ee400080011ff */
[----:B---3--:R-:W-:Y:S01]  /*7c80*/  @P6 SEL R80, RZ, 0x1, !P0 ;  /* 0x00000001ff506807 */ /* 0x008fe20004000000 */
[----:B--2---:R-:W-:Y:S06]  /*7c90*/  @!P6 BRA `(.L_x_119) ;  /* 0x000000000050e947 */ /* 0x004fec0003800000 */
[----:B------:R-:W-:Y:S01]  /*7ca0*/  ISETP.NE.AND P1, PT, R81, RZ, PT ;  /* 0x000000ff5100720c */ /* 0x000fe20003f25270 */
[----:B------:R-:W-:Y:S01]  /*7cb0*/  BSSY B0, `(.L_x_120) ;  /* 0x000000a000007945 */ /* 0x000fe20003800000 */
[----:B------:R-:W-:Y:S11]  /*7cc0*/  ISETP.NE.AND P0, PT, R80, RZ, PT ;  /* 0x000000ff5000720c */ /* 0x000ff60003f05270 */
[----:B------:R-:W-:Y:S04]  /*7cd0*/  @P1 IMAD R3, R34, 0x2000, R35 ;  /* 0x0000200022031824 */ /* 0x000fe800078e0223 */
[----:B------:R-:W-:Y:S05]  /*7ce0*/  @P1 VIADD R2, R3, UR43 ;  /* 0x0000002b03021c36 */ /* 0x000fea0008000000 */
[----:B------:R-:W-:Y:S01]  /*7cf0*/  @P1 IADD3 R0, PT, PT, R82, R2, RZ ;  /* 0x0000000252001210 */ /* 0x000fe20007ffe0ff */
[----:B------:R-:W-:Y:S01]  /*7d00*/  @P1 IMAD.IADD R2, R67, 0x1, R2 ;  /* 0x0000000143021824 */ /* 0x000fe200078e0202 */
[----:B------:R-:W-:Y:S06]  /*7d10*/  @P0 BRA `(.L_x_121) ;  /* 0x00000000000c0947 */ /* 0x000fec0003800000 */
[----:B-1----:R-:W-:Y:S04]  /*7d20*/  SHF.L.U32 R5, RZ, 0x1f, RZ ;  /* 0x0000001fff057819 */ /* 0x002fe800000006ff */
[----:B------:R-:W1:Y:S02]  /*7d30*/  SYNCS.PHASECHK.TRANS64.TRYWAIT P0, [R84+URZ+0x20], R5 ;  /* 0x00002005540075a7 */ /* 0x000e6400080011ff */
[----:B-1----:R-:W-:Y:S05]  /*7d40*/  @!P0 BRA `(.L_x_122) ;  /* 0x0000004400ec8947 */ /* 0x002fea0003800000 */
.L_x_121:
[----:B------:R-:W-:Y:S05]  /*7d50*/  BSYNC B0 ;  /* 0x0000000000007941 */ /* 0x000fea0003800000 */
.L_x_120:
[----:B------:R-:W-:Y:S02]  /*7d60*/  ISETP.NE.AND P0, PT, R81, RZ, PT ;  /* 0x000000ff5100720c */ /* 0x000fe40003f05270 */
[----:B------:R-:W-:Y:S11]  /*7d70*/  IADD3 R34, PT, PT, R34, 0x1, RZ ;  /* 0x0000000122227810 */ /* 0x000ff60007ffe0ff */
[----:B-1----:R-:W-:Y:S01]  /*7d80*/  @P0 IMAD.IADD R4, R67, 0x1, R0 ;  /* 0x0000000143040824 */ /* 0x002fe200078e0200 */
[----:B------:R-:W-:Y:S05]  /*7d90*/  @P0 WARPSYNC.ALL ;  /* 0x0000000000000948 */ /* 0x000fea0003800000 */
[----:B------:R2:W3:Y:S04]  /*7da0*/  @P0 LDSM.16.M88.4 R48, [R3+UR43+0x400] ;  /* 0x0004002b0330083b */ /* 0x0004e80008000200 */
[----:B------:R2:W4:Y:S04]  /*7db0*/  @P0 LDSM.16.M88.4 R44, [R2+0x400] ;  /* 0x00040000022c083b */ /* 0x0005280000000200 */
[----:B------:R2:W1:Y:S04]  /*7dc0*/  @P0 LDSM.16.M88.4 R40, [R0+0x400] ;  /* 0x000400000028083b */ /* 0x0004680000000200 */
[----:B------:R2:W1:Y:S02]  /*7dd0*/  @P0 LDSM.16.M88.4 R36, [R4+0x400] ;  /* 0x000400000424083b */ /* 0x0004640000000200 */
.L_x_119:
[----:B------:R-:W-:Y:S05]  /*7de0*/  BSYNC B1 ;  /* 0x0000000000017941 */ /* 0x000fea0003800000 */
.L_x_118:
[----:B--2---:R-:W-:Y:S05]  /*7df0*/  VIADD R3, R25, 0x40 ;  /* 0x0000004019037836 */ /* 0x004fea0000000000 */
[----:B------:R-:W-:Y:S04]  /*7e00*/  SHF.R.U32.HI R3, RZ, 0x15, R3 ;  /* 0x00000015ff037819 */ /* 0x000fe80000011603 */
[----:B------:R-:W-:Y:S11]  /*7e10*/  LOP3.LUT P0, RZ, R3, 0x3, R58, 0x48, !PT ;  /* 0x0000000303ff7812 */ /* 0x000ff6000780483a */
[----:B------:R-:W-:Y:S02]  /*7e20*/  @!UPT UIADD3 URZ, UPT, UPT, URZ, URZ, URZ ;  /* 0x000000fffffff290 */ /* 0x000fe4000fffe0ff */
[----:B------:R-:W-:Y:S05]  /*7e30*/  @!P0 BRA `(.L_x_123) ;  /* 0x0000000000408947 */ /* 0x000fea0003800000 */
[----:B------:R-:W2:Y:S01]  /*7e40*/  LDCU.64 UR8, c[0x4][0x70] ;  /* 0x01000e00ff0877ac */ /* 0x000ea20008000a00 */
[----:B------:R-:W-:Y:S01]  /*7e50*/  MOV R3, 0x0 ;  /* 0x0000000000037802 */ /* 0x000fe20000000f00 */
[----:B-1----:R-:W-:Y:S02]  /*7e60*/  HFMA2 R12, -RZ, RZ, 0, 5.9604644775390625e-08 ;  /* 0x00000001ff0c7431 */ /* 0x002fe400000001ff */
[----:B------:R-:W-:Y:S02]  /*7e70*/  IMAD.MOV.U32 R8, RZ, RZ, 0x192 ;  /* 0x00000192ff087424 */ /* 0x000fe400078e00ff */
[----:B------:R-:W-:Y:S01]  /*7e80*/  IMAD.MOV.U32 R13, RZ, RZ, RZ ;  /* 0x000000ffff0d7224 */ /* 0x000fe200078e00ff */
[----:B------:R-:W1:Y:S01]  /*7e90*/  LDCU.64 UR6, c[0x4][0x78] ;  /* 0x01000f00ff0677ac */ /* 0x000e620008000a00 */
[----:B------:R-:W3:Y:S01]  /*7ea0*/  LDC.64 R2, c[0x4][R3] ;  /* 0x0100000003027b82 */ /* 0x000ee20000000a00 */
[----:B------:R-:W5:Y:S01]  /*7eb0*/  LDCU.64 UR4, c[0x4][0x10] ;  /* 0x01000200ff0477ac */ /* 0x000f620008000a00 */
[----:B--2---:R-:W-:Y:S01]  /*7ec0*/  MOV R5, UR9 ;  /* 0x0000000900057c02 */ /* 0x004fe20008000f00 */
[----:B------:R-:W-:Y:S01]  /*7ed0*/  IMAD.U32 R4, RZ, RZ, UR8 ;  /* 0x00000008ff047e24 */ /* 0x000fe2000f8e00ff */
[----:B-1----:R-:W-:Y:S01]  /*7ee0*/  MOV R7, UR7 ;  /* 0x0000000700077c02 */ /* 0x002fe20008000f00 */
[----:B------:R-:W-:Y:S01]  /*7ef0*/  IMAD.U32 R6, RZ, RZ, UR6 ;  /* 0x00000006ff067e24 */ /* 0x000fe2000f8e00ff */
[----:B-----5:R-:W-:Y:S01]  /*7f00*/  MOV R11, UR5 ;  /* 0x00000005000b7c02 */ /* 0x020fe20008000f00 */
[----:B------:R-:W-:Y:S02]  /*7f10*/  IMAD.U32 R10, RZ, RZ, UR4 ;  /* 0x00000004ff0a7e24 */ /* 0x000fe4000f8e00ff */
[----:B------:R-:W-:Y:S07]  /*7f20*/  LEPC R20, `(.L_x_123) ;  /* 0x000000001014794e */ /* 0x000fee0000000000 */
[----:B---34-:R-:W-:Y:S05]  /*7f30*/  CALL.ABS.NOINC R2 ;  /* 0x0000000002007343 */ /* 0x018fea0003c00000 */
.L_x_123:
[----:B---3--:R-:W-:Y:S01]  /*7f40*/  LOP3.LUT R20, R48, 0xffffe000, RZ, 0xc0, !PT ;  /* 0xffffe00030147812 */ /* 0x008fe200078ec0ff */
[----:B------:R-:W-:Y:S05]  /*7f50*/  WARPSYNC.ALL ;  /* 0x0000000000007948 */ /* 0x000fea0003800000 */
[----:B------:R-:W-:Y:S01]  /*7f60*/  R2UR UR4, R25 ;  /* 0x00000000190472ca */ /* 0x000fe200000e0000 */
[----:B------:R-:W-:Y:S01]  /*7f70*/  IMAD.U32 R84, RZ, RZ, UR46 ;  /* 0x0000002eff547e24 */ /* 0x000fe2000f8e00ff */
[----:B------:R-:W-:Y:S01]  /*7f80*/  LOP3.LUT R21, R49, 0xffffe000, RZ, 0xc0, !PT ;  /* 0xffffe00031157812 */ /* 0x000fe200078ec0ff */
[----:B------:R-:W-:Y:S01]  /*7f90*/  IMAD.U32 R83, RZ, RZ, UR52 ;  /* 0x00000034ff537e24 */ /* 0x000fe2000f8e00ff */
[----:B------:R-:W-:Y:S01]  /*7fa0*/  LOP3.LUT R26, R51, 0xffffe000, RZ, 0xc0, !PT ;  /* 0xffffe000331a7812 */ /* 0x000fe200078ec0ff */
[----:B------:R-:W-:Y:S01]  /*7fb0*/  BSSY.RECONVERGENT B0, `(.L_x_124) ;  /* 0x000005b000007945 */ /* 0x000fe20003800200 */
[----:B----4-:R-:W-:Y:S02]  /*7fc0*/  LOP3.LUT R33, R44, 0xffffe000, RZ, 0xc0, !PT ;  /* 0xffffe0002c217812 */ /* 0x010fe400078ec0ff */
[----:B------:R-:W-:Y:S02]  /*7fd0*/  LOP3.LUT R32, R45, 0xffffe000, RZ, 0xc0, !PT ;  /* 0xffffe0002d207812 */ /* 0x000fe400078ec0ff */
[----:B------:R-:W-:Y:S02]  /*7fe0*/  ISETP.NE.AND P6, PT, R74, RZ, PT ;  /* 0x000000ff4a00720c */ /* 0x000fe40003fc5270 */
[----:B------:R-:W-:Y:S01]  /*7ff0*/  ISETP.NE.AND P0, PT, R69, RZ, PT ;  /* 0x000000ff4500720c */ /* 0x000fe20003f05270 */
[----:B-1----:R-:W1:Y:S10]  /*8000*/  LDTM.16dp128bit.x8 R4, tmem[UR4+0x40] ;  /* 0x00004004000479ee */ /* 0x002e740008180000 */
[----:B------:R-:W-:Y:S02]  /*8010*/  @P6 LEA R84, R84, UR43, 0x3 ;  /* 0x0000002b54546c11 */ /* 0x000fe4000f8e18ff */
[----:B------:R-:W-:Y:S03]  /*8020*/  @P6 SHF.L.U32 R85, RZ, 0x1f, RZ ;  /* 0x0000001fff556819 */ /* 0x000fe600000006ff */
[----:B------:R-:W-:Y:S05]  /*8030*/  @P6 VIADD R84, R84, 0x40 ;  /* 0x0000004054546836 */ /* 0x000fea0000000000 */
[----:B------:R-:W-:Y:S02]  /*8040*/  @P6 PRMT R83, R83, 0x654, R84 ;  /* 0x0000065453536816 */ /* 0x000fe40000000054 */
[----:B------:R-:W-:Y:S01]  /*8050*/  LEA R84, R34, UR43, 0x3 ;  /* 0x0000002b22547c11 */ /* 0x000fe2000f8e18ff */
[C---:B-1----:R-:W-:Y:S01]  /*8060*/  FMUL R0, R24.reuse, R4 ;  /* 0x0000000418007220 */ /* 0x042fe20000400000 */
        /* <DEDUP_REMOVED lines=79> */
.L_x_125:
[----:B------:R-:W-:Y:S05]  /*8560*/  BSYNC.RECONVERGENT B0 ;  /* 0x0000000000007941 */ /* 0x000fea0003800200 */
.L_x_124:
[----:B------:R-:W-:Y:S01]  /*8570*/  BAR.SYNC.DEFER_BLOCKING 0x1, 0x80 ;  /* 0x0042000000007b1d */ /* 0x000fe20000010000 */
[----:B------:R-:W-:Y:S04]  /*8580*/  UIADD3 UR4, UPT, UPT, UR46, 0x1, URZ ;  /* 0x000000012e047890 */ /* 0x000fe8000fffe0ff */
[----:B------:R-:W-:Y:S04]  /*8590*/  UISETP.NE.AND UP0, UPT, UR4, 0x4, UPT ;  /* 0x000000040400788c */ /* 0x000fe8000bf05270 */
[----:B------:R-:W-:Y:S01]  /*85a0*/  USEL UR44, UR4, URZ, UP0 ;  /* 0x000000ff042c7287 */ /* 0x000fe20008000000 */
[----:B------:R2:W-:Y:S01]  /*85b0*/  @P6 SYNCS.ARRIVE.TRANS64.RED.A1T0 RZ, [R83+URZ], RZ ;  /* 0x000000ff53ff69a7 */ /* 0x0005e200081004ff */
[----:B------:R-:W-:Y:S01]  /*85c0*/  BSSY B1, `(.L_x_126) ;  /* 0x000001d000017945 */ /* 0x000fe20003800000 */
[----:B------:R-:W3:Y:S01]  /*85d0*/  @P6 SYNCS.PHASECHK.TRANS64.TRYWAIT P0, [R84+URZ+0x20], R85 ;  /* 0x00002055540065a7 */ /* 0x000ee200080011ff */
[----:B--2---:R-:W-:Y:S01]  /*85e0*/  HFMA2 R83, -RZ, RZ, 0, 0 ;  /* 0x00000000ff537431 */ /* 0x004fe200000001ff */
[----:B---3--:R-:W-:Y:S01]  /*85f0*/  @P6 SEL R80, RZ, 0x1, !P0 ;  /* 0x00000001ff506807 */ /* 0x008fe20004000000 */
[----:B------:R-:W-:Y:S06]  /*8600*/  @!P6 BRA `(.L_x_127) ;  /* 0x000000000060e947 */ /* 0x000fec0003800000 */
        /* <DEDUP_REMOVED lines=11> */
.L_x_129:
[----:B------:R-:W-:Y:S05]  /*86c0*/  BSYNC B0 ;  /* 0x0000000000007941 */ /* 0x000fea0003800000 */
.L_x_128:
[----:B------:R-:W-:Y:S01]  /*86d0*/  ISETP.NE.AND P0, PT, R81, RZ, PT ;  /* 0x000000ff5100720c */ /* 0x000fe20003f05270 */
[----:B------:R-:W-:Y:S11]  /*86e0*/  VIADD R34, R34, 0x1 ;  /* 0x0000000122227836 */ /* 0x000ff60000000000 */
[----:B------:R-:W-:Y:S01]  /*86f0*/  @!UPT UIADD3 URZ, UPT, UPT, URZ, URZ, URZ ;  /* 0x000000fffffff290 */ /* 0x000fe2000fffe0ff */
[----:B-1----:R-:W-:Y:S01]  /*8700*/  @P0 IMAD.IADD R4, R67, 0x1, R0 ;  /* 0x0000000143040824 */ /* 0x002fe200078e0200 */
[----:B------:R-:W-:Y:S05]  /*8710*/  @P0 WARPSYNC.ALL ;  /* 0x0000000000000948 */ /* 0x000fea0003800000 */
[----:B------:R2:W3:Y:S04]  /*8720*/  @P0 LDSM.16.M88.4 R48, [R3+UR43+0x400] ;  /* 0x0004002b0330083b */ /* 0x0004e80008000200 */
[----:B------:R2:W4:Y:S04]  /*8730*/  @P0 LDSM.16.M88.4 R44, [R2+0x400] ;  /* 0x00040000022c083b */ /* 0x0005280000000200 */
[----:B------:R2:W1:Y:S04]  /*8740*/  @P0 LDSM.16.M88.4 R40, [R0+0x400] ;  /* 0x000400000028083b */ /* 0x0004680000000200 */
[----:B------:R2:W1:Y:S01]  /*8750*/  @P0 LDSM.16.M88.4 R36, [R4+0x400] ;  /* 0x000400000424083b */ /* 0x0004620000000200 */
[C---:B------:R-:W-:Y:S04]  /*8760*/  ISETP.NE.AND P0, PT, R34.reuse, 0x4, PT ;  /* 0x000000042200780c */ /* 0x040fe80003f05270 */
[----:B------:R-:W-:Y:S02]  /*8770*/  SEL R34, R34, RZ, P0 ;  /* 0x000000ff22227207 */ /* 0x000fe40000000000 */
[----:B------:R-:W-:Y:S02]  /*8780*/  SEL R83, RZ, 0x1, P0 ;  /* 0x00000001ff537807 */ /* 0x000fe40000000000 */
.L_x_127:
[----:B------:R-:W-:Y:S05]  /*8790*/  BSYNC B1 ;  /* 0x0000000000017941 */ /* 0x000fea0003800000 */
.L_x_126:
        /* <DEDUP_REMOVED lines=21> */
.L_x_131:
        /* <DEDUP_REMOVED lines=14> */
[----:B------:R-:W-:Y:S03]  /*89d0*/  @P6 SHF.L.U32 R86, R83, 0x1f, RZ ;  /* 0x0000001f53566819 */ /* 0x000fe600000006ff */
        /* <DEDUP_REMOVED lines=83> */
.L_x_133:
[----:B------:R-:W-:Y:S05]  /*8f10*/  BSYNC.RECONVERGENT B0 ;  /* 0x0000000000007941 */ /* 0x000fea0003800200 */
.L_x_132:
        /* <DEDUP_REMOVED lines=17> */
[----:B-1----:R-:W-:Y:S04]  /*9030*/  SHF.L.U32 R4, R83, 0x1f, RZ ;  /* 0x0000001f53047819 */ /* 0x002fe800000006ff */
[----:B------:R-:W1:Y:S02]  /*9040*/  SYNCS.PHASECHK.TRANS64.TRYWAIT P0, [R85+URZ+0x20], R4 ;  /* 0x00002004550075a7 */ /* 0x000e6400080011ff */
[----:B-1----:R-:W-:Y:S05]  /*9050*/  @!P0 BRA `(.L_x_138) ;  /* 0x0000003400508947 */ /* 0x002fea0003800000 */
.L_x_137:
[----:B------:R-:W-:Y:S05]  /*9060*/  BSYNC B0 ;  /* 0x0000000000007941 */ /* 0x000fea0003800000 */
.L_x_136:
        /* <DEDUP_REMOVED lines=10> */
[----:B------:R-:W-:Y:S02]  /*9110*/  SEL R6, RZ, 0x1, P0 ;  /* 0x00000001ff067807 */ /* 0x000fe40000000000 */
[----:B------:R-:W-:Y:S02]  /*9120*/  SEL R34, R34, RZ, P0 ;  /* 0x000000ff22227207 */ /* 0x000fe40000000000 */
[----:B------:R-:W-:Y:S02]  /*9130*/  LOP3.LUT R83, R83, R6, RZ, 0x3c, !PT ;  /* 0x0000000653537212 */ /* 0x000fe400078e3cff */
.L_x_135:
[----:B------:R-:W-:Y:S05]  /*9140*/  BSYNC B1 ;  /* 0x0000000000017941 */ /* 0x000fea0003800000 */
.L_x_134:
        /* <DEDUP_REMOVED lines=21> */
.L_x_139:
        /* <DEDUP_REMOVED lines=89> */
[----:B------:R-:W-:Y:S02]  /*9830*/  UIADD3 UR4, UPT, UPT, UR43, 0x400, URZ ;  /* 0x000004002b047890 */ /* 0x000fe4000fffe0ff */
[----:B------:R-:W-:Y:S01]  /*9840*/  UIADD3 UR9, UPT, UPT, UR49, 0x80, URZ ;  /* 0x0000008031097890 */ /* 0x000fe2000fffe0ff */
[----:B------:R-:W-:Y:S01]  /*9850*/  UMOV UR10, UR50 ;  /* 0x00000032000a7c82 */ /* 0x000fe20008000000 */
[----:B------:R-:W-:Y:S02]  /*9860*/  UMOV UR11, UR36 ;  /* 0x00000024000b7c82 */ /* 0x000fe40008000000 */
        /* <DEDUP_REMOVED lines=8> */
.L_x_141:
[----:B------:R-:W-:Y:S05]  /*98f0*/  BSYNC.RECONVERGENT B0 ;  /* 0x0000000000007941 */ /* 0x000fea0003800200 */
.L_x_140:
        /* <DEDUP_REMOVED lines=20> */
.L_x_145:
[----:B------:R-:W-:Y:S05]  /*9a40*/  BSYNC B0 ;  /* 0x0000000000007941 */ /* 0x000fea0003800000 */
.L_x_144:
        /* <DEDUP_REMOVED lines=13> */
.L_x_143:
[----:B------:R-:W-:Y:S05]  /*9b20*/  BSYNC B1 ;  /* 0x0000000000017941 */ /* 0x000fea0003800000 */
.L_x_142:
        /* <DEDUP_REMOVED lines=21> */
.L_x_147:
        /* <DEDUP_REMOVED lines=98> */
.L_x_149:
[----:B------:R-:W-:Y:S05]  /*a2a0*/  BSYNC.RECONVERGENT B0 ;  /* 0x0000000000007941 */ /* 0x000fea0003800200 */
.L_x_148:
        /* <DEDUP_REMOVED lines=20> */
.L_x_153:
[----:B------:R-:W-:Y:S05]  /*a3f0*/  BSYNC B0 ;  /* 0x0000000000007941 */ /* 0x000fea0003800000 */
.L_x_152:
        /* <DEDUP_REMOVED lines=13> */
.L_x_151:
[----:B------:R-:W-:Y:S05]  /*a4d0*/  BSYNC B1 ;  /* 0x0000000000017941 */ /* 0x000fea0003800000 */
.L_x_150:
        /* <DEDUP_REMOVED lines=21> */
.L_x_155:
        /* <DEDUP_REMOVED lines=98> */
.L_x_157:
[----:B------:R-:W-:Y:S05]  /*ac50*/  BSYNC.RECONVERGENT B0 ;  /* 0x0000000000007941 */ /* 0x000fea0003800200 */
.L_x_156:
        /* <DEDUP_REMOVED lines=17> */
[----:B------:R-:W-:Y:S04]  /*ad70*/  SHF.L.U32 R2, R83, 0x1f, RZ ;  /* 0x0000001f53027819 */ /* 0x000fe800000006ff */
[----:B------:R-:W2:Y:S02]  /*ad80*/  SYNCS.PHASECHK.TRANS64.TRYWAIT P0, [R85+URZ+0x20], R2 ;  /* 0x00002002550075a7 */ /* 0x000ea400080011ff */
[----:B--2---:R-:W-:Y:S05]  /*ad90*/  @!P0 BRA `(.L_x_162) ;  /* 0x00000018003c8947 */ /* 0x004fea0003800000 */
.L_x_161:
[----:B------:R-:W-:Y:S05]  /*ada0*/  BSYNC B0 ;  /* 0x0000000000007941 */ /* 0x000fea0003800000 */
.L_x_160:
[----:B------:R-:W-:Y:S11]  /*adb0*/  ISETP.NE.AND P0, PT, R81, RZ, PT ;  /* 0x000000ff5100720c */ /* 0x000ff60003f05270 */
[----:B------:R-:W-:Y:S02]  /*adc0*/  @!UPT UIADD3 URZ, UPT, UPT, URZ, URZ, URZ ;  /* 0x000000fffffff290 */ /* 0x000fe4000fffe0ff */
[----:B--2---:R-:W-:Y:S01]  /*add0*/  @P0 IADD3 R2, PT, PT, R67, R82, RZ ;  /* 0x0000005243020210 */ /* 0x004fe20007ffe0ff */
[----:B------:R-:W-:Y:S05]  /*ade0*/  @P0 WARPSYNC.ALL ;  /* 0x0000000000000948 */ /* 0x000fea0003800000 */
[----:B------:R2:W3:Y:S04]  /*adf0*/  @P0 LDSM.16.M88.4 R48, [R34+UR43+0x400] ;  /* 0x0004002b2230083b */ /* 0x0004e80008000200 */
[----:B------:R2:W4:Y:S04]  /*ae00*/  @P0 LDSM.16.M88.4 R44, [R0+0x400] ;  /* 0x00040000002c083b */ /* 0x0005280000000200 */
[----:B------:R2:W1:Y:S04]  /*ae10*/  @P0 LDSM.16.M88.4 R40, [R82+0x400] ;  /* 0x000400005228083b */ /* 0x0004680000000200 */
[----:B------:R2:W1:Y:S02]  /*ae20*/  @P0 LDSM.16.M88.4 R36, [R2+0x400] ;  /* 0x000400000224083b */ /* 0x0004640000000200 */
.L_x_159:
[----:B------:R-:W-:Y:S05]  /*ae30*/  BSYNC B1 ;  /* 0x0000000000017941 */ /* 0x000fea0003800000 */
.L_x_158:
        /* <DEDUP_REMOVED lines=11> */
[----:B--2---:R-:W2:Y:S01]  /*aef0*/  LDC.64 R2, c[0x4][R3] ;  /* 0x0100000003027b82 */ /* 0x004ea20000000a00 */
[----:B------:R-:W3:Y:S01]  /*af00*/  LDCU.64 UR4, c[0x4][0x10] ;  /* 0x01000200ff0477ac */ /* 0x000ee20008000a00 */
[----:B-----5:R-:W-:Y:S01]  /*af10*/  MOV R5, UR9 ;  /* 0x0000000900057c02 */ /* 0x020fe20008000f00 */
[----:B------:R-:W-:Y:S01]  /*af20*/  IMAD.U32 R4, RZ, RZ, UR8 ;  /* 0x00000008ff047e24 */ /* 0x000fe2000f8e00ff */
[----:B-1----:R-:W-:Y:S01]  /*af30*/  MOV R7, UR7 ;  /* 0x0000000700077c02 */ /* 0x002fe20008000f00 */
[----:B------:R-:W-:Y:S01]  /*af40*/  IMAD.U32 R6, RZ, RZ, UR6 ;  /* 0x00000006ff067e24 */ /* 0x000fe2000f8e00ff */
[----:B---3--:R-:W-:Y:S01]  /*af50*/  MOV R11, UR5 ;  /* 0x00000005000b7c02 */ /* 0x008fe20008000f00 */
[----:B------:R-:W-:Y:S02]  /*af60*/  IMAD.U32 R10, RZ, RZ, UR4 ;  /* 0x00000004ff0a7e24 */ /* 0x000fe4000f8e00ff */
[----:B------:R-:W-:Y:S07]  /*af70*/  LEPC R20, `(.L_x_163) ;  /* 0x000000001014794e */ /* 0x000fee0000000000 */
[----:B--2-4-:R-:W-:Y:S05]  /*af80*/  CALL.ABS.NOINC R2 ;  /* 0x0000000002007343 */ /* 0x014fea0003c00000 */
.L_x_163:
[----:B------:R-:W-:Y:S01]  /*af90*/  ISETP.NE.AND P0, PT, R69, RZ, PT ;  /* 0x000000ff4500720c */ /* 0x000fe20003f05270 */
[----:B------:R-:W-:Y:S05]  /*afa0*/  WARPSYNC.ALL ;  /* 0x0000000000007948 */ /* 0x000fea0003800000 */
[----:B------:R-:W-:Y:S01]  /*afb0*/  R2UR UR4, R25 ;  /* 0x00000000190472ca */ /* 0x000fe200000e0000 */
[----:B------:R-:W-:Y:S01]  /*afc0*/  BSSY.RECONVERGENT B0, `(.L_x_164) ;  /* 0x000005c000007945 */ /* 0x000fe20003800200 */
[----:B--23--:R-:W-:Y:S02]  /*afd0*/  LOP3.LUT R0, R48, 0xffffe000, RZ, 0xc0, !PT ;  /* 0xffffe00030007812 */ /* 0x00cfe400078ec0ff */
[----:B------:R-:W-:Y:S02]  /*afe0*/  LOP3.LUT R2, R49, 0xffffe000, RZ, 0xc0, !PT ;  /* 0xffffe00031027812 */ /* 0x000fe400078ec0ff */
[----:B------:R-:W-:Y:S02]  /*aff0*/  LOP3.LUT R3, R50, 0xffffe000, RZ, 0xc0, !PT ;  /* 0xffffe00032037812 */ /* 0x000fe400078ec0ff */
[----:B------:R-:W-:Y:S02]  /*b000*/  LOP3.LUT R20, R51, 0xffffe000, RZ, 0xc0, !PT ;  /* 0xffffe00033147812 */ /* 0x000fe400078ec0ff */
[----:B----4-:R-:W-:Y:S02]  /*b010*/  LOP3.LUT R21, R44, 0xffffe000, RZ, 0xc0, !PT ;  /* 0xffffe0002c157812 */ /* 0x010fe400078ec0ff */
[----:B------:R-:W-:Y:S01]  /*b020*/  LOP3.LUT R26, R45, 0xffffe000, RZ, 0xc0, !PT ;  /* 0xffffe0002d1a7812 */ /* 0x000fe200078ec0ff */
[----:B-1----:R-:W1:Y:S01]  /*b030*/  LDTM.16dp128bit.x8 R4, tmem[UR4+0xe0] ;  /* 0x0000e004000479ee */ /* 0x002e620008180000 */
[----:B------:R-:W-:Y:S01]  /*b040*/  R2UR UR4, R77 ;  /* 0x000000004d0472ca */ /* 0x000fe200000e0000 */
[----:B------:R-:W-:Y:S01]  /*b050*/  NOP ;  /* 0x0000000000007918 */ /* 0x000fe20000000000 */
[----:B------:R-:W-:Y:S02]  /*b060*/  LOP3.LUT R29, R46, 0xffffe000, RZ, 0xc0, !PT ;  /* 0xffffe0002e1d7812 */ /* 0x000fe400078ec0ff */
[----:B------:R-:W-:Y:S02]  /*b070*/  LOP3.LUT R28, R47, 0xffffe000, RZ, 0xc0, !PT ;  /* 0xffffe0002f1c7812 */ /* 0x000fe400078ec0ff */
[----:B------:R-:W-:Y:S02]  /*b080*/  LOP3.LUT R31, R40, 0xffffe000, RZ, 0xc0, !PT ;  /* 0xffffe000281f7812 */ /* 0x000fe400078ec0ff */
[----:B------:R-:W-:Y:S02]  /*b090*/  LOP3.LUT R30, R41, 0xffffe000, RZ, 0xc0, !PT ;  /* 0xffffe000291e7812 */ /* 0x000fe400078ec0ff */
[----:B------:R-:W-:Y:S02]  /*b0a0*/  LOP3.LUT R33, R42, 0xffffe000, RZ, 0xc0, !PT ;  /* 0xffffe0002a217812 */ /* 0x000fe400078ec0ff */
[----:B------:R-:W-:Y:S01]  /*b0b0*/  LOP3.LUT R32, R43, 0xffffe000, RZ, 0xc0, !PT ;  /* 0xffffe0002b207812 */ /* 0x000fe200078ec0ff */
[----:B------:R-:W-:Y:S01]  /*b0c0*/  UIADD3 UR4, UPT, UPT, UR4, 0xb0, URZ ;  /* 0x000000b004047890 */ /* 0x000fe2000fffe0ff */
[----:B------:R-:W-:Y:S02]  /*b0d0*/  LOP3.LUT R35, R36, 0xffffe000, RZ, 0xc0, !PT ;  /* 0xffffe00024237812 */ /* 0x000fe400078ec0ff */
[----:B------:R-:W-:Y:S01]  /*b0e0*/  LOP3.LUT R34, R37, 0xffffe000, RZ, 0xc0, !PT ;  /* 0xffffe00025227812 */ /* 0x000fe200078ec0ff */
[----:B------:R-:W-:Y:S01]  /*b0f0*/  UPRMT UR4, UR52, 0x654, UR4 ;  /* 0x0000065434047896 */ /* 0x000fe20008000004 */
[----:B------:R-:W-:Y:S02]  /*b100*/  LOP3.LUT R37, R38, 0xffffe000, RZ, 0xc0, !PT ;  /* 0xffffe00026257812 */ /* 0x000fe400078ec0ff */
[----:B------:R-:W-:Y:S01]  /*b110*/  LOP3.LUT R36, R39, 0xffffe000, RZ, 0xc0, !PT ;  /* 0xffffe00027247812 */ /* 0x000fe200078ec0ff */
[C---:B-1----:R-:W-:Y:S01]  /*b120*/  FMUL R4, R24.reuse, R4 ;  /* 0x0000000418047220 */ /* 0x042fe20000400000 */
[C---:B------:R-:W-:Y:S01]  /*b130*/  FMUL R5, R24.reuse, R5 ;  /* 0x0000000518057220 */ /* 0x040fe20000400000 */
[C---:B------:R-:W-:Y:S01]  /*b140*/  FMUL R6, R24.reuse, R6 ;  /* 0x0000000618067220 */ /* 0x040fe20000400000 */
[C---:B------:R-:W-:Y:S01]  /*b150*/  FMUL R7, R24.reuse, R7 ;  /* 0x0000000718077220 */ /* 0x040fe20000400000 */
[C---:B------:R-:W-:Y:S01]  /*b160*/  FFMA R4, R27.reuse, R0, R4 ;  /* 0x000000001b047223 */ /* 0x040fe20000000004 */
[C---:B------:R-:W-:Y:S01]  /*b170*/  FMUL R8, R24.reuse, R8 ;  /* 0x0000000818087220 */ /* 0x040fe20000400000 */
[C---:B------:R-:W-:Y:S01]  /*b180*/  FFMA R5, R27.reuse, R2, R5 ;  /* 0x000000021b057223 */ /* 0x040fe20000000005 */
[C---:B------:R-:W-:Y:S01]  /*b190*/  FMUL R9, R24.reuse, R9 ;  /* 0x0000000918097220 */ /* 0x040fe20000400000 */
[C---:B------:R-:W-:Y:S01]  /*b1a0*/  FFMA R6, R27.reuse, R3, R6 ;  /* 0x000000031b067223 */ /* 0x040fe20000000006 */
[----:B------:R-:W-:Y:S01]  /*b1b0*/  F2FP.TF32.F32.PACK_B R4, R4 ;  /* 0x00000004ff04723e */ /* 0x000fe200024050ff */
[C---:B------:R-:W-:Y:S01]  /*b1c0*/  FMUL R10, R24.reuse, R10 ;  /* 0x0000000a180a7220 */ /* 0x040fe20000400000 */
[----:B------:R-:W-:Y:S01]  /*b1d0*/  F2FP.TF32.F32.PACK_B R5, R5 ;  /* 0x00000005ff05723e */ /* 0x000fe200024050ff */
[C---:B------:R-:W-:Y:S01]  /*b1e0*/  FFMA R7, R27.reuse, R20, R7 ;  /* 0x000000141b077223 */ /* 0x040fe20000000007 */
[C---:B------:R-:W-:Y:S01]  /*b1f0*/  FMUL R11, R24.reuse, R11 ;  /* 0x0000000b180b7220 */ /* 0x040fe20000400000 */
        /* <DEDUP_REMOVED lines=8> */
[----:B------:R-:W-:Y:S01]  /*b280*/  F2FP.TF32.F32.PACK_B R6, R6 ;  /* 0x00000006ff06723e */ /* 0x000fe200024050ff */
[C---:B------:R-:W-:Y:S01]  /*b290*/  FFMA R12, R27.reuse, R31, R12 ;  /* 0x0000001f1b0c7223 */ /* 0x040fe2000000000c */
[----:B------:R-:W-:Y:S01]  /*b2a0*/  F2FP.TF32.F32.PACK_B R7, R7 ;  /* 0x00000007ff07723e */ /* 0x000fe200024050ff */
[C---:B------:R-:W-:Y:S01]  /*b2b0*/  FMUL R16, R24.reuse, R16 ;  /* 0x0000001018107220 */ /* 0x040fe20000400000 */
[C---:B------:R-:W-:Y:S01]  /*b2c0*/  FFMA R13, R27.reuse, R30, R13 ;  /* 0x0000001e1b0d7223 */ /* 0x040fe2000000000d */
[C---:B------:R-:W-:Y:S01]  /*b2d0*/  FMUL R17, R24.reuse, R17 ;  /* 0x0000001118117220 */ /* 0x040fe20000400000 */
[C---:B------:R-:W-:Y:S01]  /*b2e0*/  FFMA R14, R27.reuse, R33, R14 ;  /* 0x000000211b0e7223 */ /* 0x040fe2000000000e */
[C---:B------:R-:W-:Y:S01]  /*b2f0*/  FMUL R18, R24.reuse, R18 ;  /* 0x0000001218127220 */ /* 0x040fe20000400000 */
[C---:B------:R-:W-:Y:S01]  /*b300*/  FFMA R15, R27.reuse, R32, R15 ;  /* 0x000000201b0f7223 */ /* 0x040fe2000000000f */
[----:B------:R-:W-:Y:S01]  /*b310*/  FMUL R19, R24, R19 ;  /* 0x0000001318137220 */ /* 0x000fe20000400000 */
[----:B------:R-:W-:Y:S01]  /*b320*/  F2FP.TF32.F32.PACK_B R8, R8 ;  /* 0x00000008ff08723e */ /* 0x000fe200024050ff */
[C---:B------:R-:W-:Y:S01]  /*b330*/  FFMA R16, R27.reuse, R35, R16 ;  /* 0x000000231b107223 */ /* 0x040fe20000000010 */
[----:B------:R-:W-:Y:S01]  /*b340*/  F2FP.TF32.F32.PACK_B R9, R9 ;  /* 0x00000009ff09723e */ /* 0x000fe200024050ff */
[----:B------:R-:W-:Y:S01]  /*b350*/  SYNCS.ARRIVE.TRANS64.RED.A1T0 RZ, [UR4], RZ ;  /* 0x000000ffffff79a7 */ /* 0x000fe20008100404 */
[----:B------:R1:W-:Y:S01]  /*b360*/  STSM.16.M88.4 [R76+0x6400], R4 ;  /* 0x006400044c007844 */ /* 0x0003e20000000200 */
[----:B------:R-:W-:Y:S01]  /*b370*/  F2FP.TF32.F32.PACK_B R10, R10 ;  /* 0x0000000aff0a723e */ /* 0x000fe200024050ff */
[C---:B------:R-:W-:Y:S01]  /*b380*/  FFMA R17, R27.reuse, R34, R17 ;  /* 0x000000221b117223 */ /* 0x040fe20000000011 */
[----:B------:R-:W-:Y:S01]  /*b390*/  F2FP.TF32.F32.PACK_B R11, R11 ;  /* 0x0000000bff0b723e */ /* 0x000fe200024050ff */
[C---:B------:R-:W-:Y:S01]  /*b3a0*/  FFMA R18, R27.reuse, R37, R18 ;  /* 0x000000251b127223 */ /* 0x040fe20000000012 */
[----:B------:R-:W-:Y:S01]  /*b3b0*/  FFMA R19, R27, R36, R19 ;  /* 0x000000241b137223 */ /* 0x000fe20000000013 */
[----:B------:R-:W-:Y:S02]  /*b3c0*/  F2FP.TF32.F32.PACK_B R12, R12 ;  /* 0x0000000cff0c723e */ /* 0x000fe400024050ff */
[----:B------:R1:W-:Y:S01]  /*b3d0*/  STSM.16.M88.4 [R75+0x6400], R8 ;  /* 0x006400084b007844 */ /* 0x0003e20000000200 */
        /* <DEDUP_REMOVED lines=26> */
.L_x_165:
[----:B------:R-:W-:Y:S05]  /*b580*/  BSYNC.RECONVERGENT B0 ;  /* 0x0000000000007941 */ /* 0x000fea0003800200 */
.L_x_164:
[----:B------:R-:W-:Y:S01]  /*b590*/  BAR.SYNC.DEFER_BLOCKING 0x1, 0x80 ;  /* 0x0042000000007b1d */ /* 0x000fe20000010000 */
[----:B------:R-:W-:Y:S01]  /*b5a0*/  UISETP.NE.AND UP0, UPT, UR53, -0x8, UPT ;  /* 0xfffffff83500788c */ /* 0x000fe2000bf05270 */
[----:B------:R-:W-:Y:S08]  /*b5b0*/  IADD3 R0, PT, PT, R22, 0x1, RZ ;  /* 0x0000000116007810 */ /* 0x000ff00007ffe0ff */
[----:B------:R-:W-:Y:S05]  /*b5c0*/  BRA.U !UP0, `(.L_x_166) ;  /* 0x0000000108287547 */ /* 0x000fea000b800000 */
[----:B------:R-:W-:Y:S01]  /*b5d0*/  ISETP.NE.AND P0, PT, R74, RZ, PT ;  /* 0x000000ff4a00720c */ /* 0x000fe20003f05270 */
[----:B------:R-:W-:Y:S01]  /*b5e0*/  IMAD.U32 R3, RZ, RZ, UR47 ;  /* 0x0000002fff037e24 */ /* 0x000fe2000f8e00ff */
[----:B------:R-:W-:Y:S01]  /*b5f0*/  UIADD3 UR4, UPT, UPT, UR47, 0x1, URZ ;  /* 0x000000012f047890 */ /* 0x000fe2000fffe0ff */
[----:B------:R-:W-:Y:S03]  /*b600*/  IMAD.U32 R2, RZ, RZ, UR52 ;  /* 0x00000034ff027e24 */ /* 0x000fe6000f8e00ff */
[----:B------:R-:W-:Y:S04]  /*b610*/  UISETP.NE.AND UP0, UPT, UR4, 0x4, UPT ;  /* 0x000000040400788c */ /* 0x000fe8000bf05270 */
[----:B------:R-:W-:Y:S03]  /*b620*/  USEL UR47, UR4, URZ, UP0 ;  /* 0x000000ff042f7287 */ /* 0x000fe60008000000 */
[----:B------:R-:W-:Y:S05]  /*b630*/  @P0 LEA R3, R3, UR43, 0x3 ;  /* 0x0000002b03030c11 */ /* 0x000fea000f8e18ff */
[----:B------:R-:W-:Y:S05]  /*b640*/  @P0 VIADD R3, R3, 0x40 ;  /* 0x0000004003030836 */ /* 0x000fea0000000000 */
[----:B------:R-:W-:Y:S04]  /*b650*/  @P0 PRMT R2, R2, 0x654, R3 ;  /* 0x0000065402020816 */ /* 0x000fe80000000003 */
[----:B------:R2:W-:Y:S03]  /*b660*/  @P0 SYNCS.ARRIVE.TRANS64.RED.A1T0 RZ, [R2+URZ], RZ ;  /* 0x000000ff02ff09a7 */ /* 0x0005e600081004ff */
.L_x_166:
[----:B------:R-:W-:Y:S01]  /*b670*/  R2UR UR6, R73 ;  /* 0x00000000490672ca */ /* 0x000fe200000e0000 */
[----:B------:R-:W-:Y:S01]  /*b680*/  UIADD3 UR53, UPT, UPT, UR53, 0x8, URZ ;  /* 0x0000000835357890 */ /* 0x000fe2000fffe0ff */
[----:B------:R-:W-:Y:S02]  /*b690*/  R2UR UR5, R59 ;  /* 0x000000003b0572ca */ /* 0x000fe400000e0000 */
[----:B------:R-:W-:Y:S02]  /*b6a0*/  R2UR UR4, R60 ;  /* 0x000000003c0472ca */ /* 0x000fe400000e0000 */
[----:B------:R-:W-:Y:S02]  /*b6b0*/  R2UR UR36, R72 ;  /* 0x00000000482472ca */ /* 0x000fe400000e0000 */
[----:B------:R-:W-:Y:S02]  /*b6c0*/  ISETP.NE.AND P0, PT, R64, 0x2, PT ;  /* 0x000000024000780c */ /* 0x000fe40003f05270 */
[----:B------:R-:W-:Y:S02]  /*b6d0*/  ISETP.NE.AND P1, PT, R0, 0x4, PT ;  /* 0x000000040000780c */ /* 0x000fe40003f25270 */
[----:B--2---:R-:W-:Y:S01]  /*b6e0*/  SEL R2, RZ, 0x1, P0 ;  /* 0x00000001ff027807 */ /* 0x004fe20000000000 */
[----:B------:R-:W-:Y:S01]  /*b6f0*/  UISETP.NE.AND UP0, UPT, UR6, URZ, UPT ;  /* 0x000000ff0600728c */ /* 0x000fe2000bf05270 */
[----:B------:R-:W-:Y:S01]  /*b700*/  SEL R3, RZ, 0x1, P1 ;  /* 0x00000001ff037807 */ /* 0x000fe20000800000 */
[----:B------:R-:W-:Y:S01]  /*b710*/  UIADD3 UR20, UPT, UPT, UR37, UR5, URZ ;  /* 0x0000000525147290 */ /* 0x000fe2000fffe0ff */
[----:B------:R-:W-:Y:S01]  /*b720*/  LOP3.LUT R65, R65, R2, RZ, 0x3c, !PT ;  /* 0x0000000241417212 */ /* 0x000fe200078e3cff */
[----:B------:R-:W-:Y:S01]  /*b730*/  UIADD3 UR16, UPT, UPT, UR38, UR4, URZ ;  /* 0x0000000426107290 */ /* 0x000fe2000fffe0ff */
[----:B------:R-:W-:Y:S02]  /*b740*/  LOP3.LUT R66, R66, R3, RZ, 0x3c, !PT ;  /* 0x0000000342427212 */ /* 0x000fe400078e3cff */
[----:B------:R-:W-:Y:S02]  /*b750*/  SEL R64, R64, RZ, P0 ;  /* 0x000000ff40407207 */ /* 0x000fe40000000000 */
[----:B------:R-:W-:Y:S01]  /*b760*/  SEL R22, R0, RZ, P1 ;  /* 0x000000ff00167207 */ /* 0x000fe20000800000 */
[----:B------:R-:W-:Y:S06]  /*b770*/  BRA.U UP0, `(.L_x_167) ;  /* 0xffffffa100d47547 */ /* 0x000fec000b83ffff */
[----:B------:R-:W-:-:S13]  /*b780*/  R2UR UR4, R61 ;  /* 0x000000003d0472ca */ /* 0x000fda00000e0000 */
[----:B------:R-:W-:-:S09]  /*b790*/  UISETP.NE.AND UP0, UPT, UR4, URZ, UPT ;  /* 0x000000ff0400728c */ /* 0x000fd2000bf05270 */
[----:B------:R-:W-:Y:S05]  /*b7a0*/  BRA.U !UP0, `(.L_x_168) ;  /* 0x0000000108487547 */ /* 0x000fea000b800000 */
[----:B------:R-:W2:Y:S02]  /*b7b0*/  LDCU.64 UR4, c[0x0][0x890] ;  /* 0x00011200ff0477ac */ /* 0x000ea40008000a00 */
[----:B--2---:R-:W-:-:S04]  /*b7c0*/  UISETP.NE.U32.AND UP0, UPT, UR4, URZ, UPT ;  /* 0x000000ff0400728c */ /* 0x004fc8000bf05070 */
[----:B------:R-:W-:-:S09]  /*b7d0*/  UISETP.NE.AND.EX UP0, UPT, UR5, URZ, UPT, UP0 ;  /* 0x000000ff0500728c */ /* 0x000fd2000bf05300 */
[----:B------:R-:W-:Y:S05]  /*b7e0*/  BRA.U UP0, `(.L_x_169) ;  /* 0x00000001000c7547 */ /* 0x000fea000b800000 */
[----:B------:R-:W-:-:S13]  /*b7f0*/  FSETP.NEU.AND P0, PT, R27, RZ, PT ;  /* 0x000000ff1b00720b */ /* 0x000fda0003f0d000 */
[----:B------:R-:W-:Y:S05]  /*b800*/  @!P0 EXIT ;  /* 0x000000000000894d */ /* 0x000fea0003800000 */
[----:B------:R-:W-:Y:S05]  /*b810*/  BRA `(.L_x_168) ;  /* 0x00000000002c7947 */ /* 0x000fea0003800000 */
.L_x_169:
[----:B------:R-:W-:Y:S01]  /*b820*/  ISETP.NE.AND P0, PT, R63, RZ, PT ;  /* 0x000000ff3f00720c */ /* 0x000fe20003f05270 */
[----:B------:R-:W-:-:S12]  /*b830*/  BSSY.RECONVERGENT B0, `(.L_x_168) ;  /* 0x0000009000007945 */ /* 0x000fd80003800200 */
[----:B------:R-:W-:Y:S05]  /*b840*/  @P0 BRA `(.L_x_170) ;  /* 0x0000000000140947 */ /* 0x000fea0003800000 */
[----:B------:R-:W2:Y:S02]  /*b850*/  LDCU.64 UR4, c[0x0][0x888] ;  /* 0x00011100ff0477ac */ /* 0x000ea40008000a00 */
[----:B--2---:R-:W-:-:S04]  /*b860*/  ISETP.NE.U32.AND P0, PT, RZ, UR4, PT ;  /* 0x00000004ff007c0c */ /* 0x004fc8000bf05070 */
[----:B------:R-:W-:-:S13]  /*b870*/  ISETP.NE.AND.EX P0, PT, RZ, UR5, PT, P0 ;  /* 0x00000005ff007c0c */ /* 0x000fda000bf05300 */
[----:B------:R-:W-:Y:S05]  /*b880*/  @!P0 EXIT ;  /* 0x000000000000894d */ /* 0x000fea0003800000 */
[----:B------:R-:W-:Y:S05]  /*b890*/  BRA `(.L_x_171) ;  /* 0x0000000000087947 */ /* 0x000fea0003800000 */
.L_x_170:
[----:B------:R-:W-:-:S13]  /*b8a0*/  FSETP.NEU.AND P0, PT, R27, RZ, PT ;  /* 0x000000ff1b00720b */ /* 0x000fda0003f0d000 */
[----:B------:R-:W-:Y:S05]  /*b8b0*/  @!P0 EXIT ;  /* 0x000000000000894d */ /* 0x000fea0003800000 */
.L_x_171:
[----:B------:R-:W-:Y:S05]  /*b8c0*/  BSYNC.RECONVERGENT B0 ;  /* 0x0000000000007941 */ /* 0x000fea0003800200 */
.L_x_168:
[----:B------:R-:W-:Y:S01]  /*b8d0*/  ULEA UR4, UR47, UR43, 0x3 ;  /* 0x0000002b2f047291 */ /* 0x000fe2000f8e18ff */
[----:B------:R-:W-:-:S04]  /*b8e0*/  DEPBAR.LE SB0, 0x0 ;  /* 0x000080000000791a */ /* 0x000fc80000000000 */
[----:B------:R-:W-:-:S04]  /*b8f0*/  UIADD3 UR4, UPT, UPT, UR4, 0x40, URZ ;  /* 0x0000004004047890 */ /* 0x000fc8000fffe0ff */
[----:B------:R-:W-:-:S09]  /*b900*/  UPRMT UR4, UR52, 0x654, UR4 ;  /* 0x0000065434047896 */ /* 0x000fd20008000004 */
[----:B------:R-:W-:Y:S01]  /*b910*/  SYNCS.ARRIVE.TRANS64.RED.A1T0 RZ, [UR4], RZ ;  /* 0x000000ffffff79a7 */ /* 0x000fe20008100404 */
[----:B------:R-:W-:Y:S05]  /*b920*/  EXIT ;  /* 0x000000000000794d */ /* 0x000fea0003800000 */
.L_x_24:
[----:B--2---:R2:W3:Y:S02]  /*b930*/  SYNCS.PHASECHK.TRANS64.TRYWAIT P0, [R3+URZ+0xe0], R2 ;  /* 0x0000e002030075a7 */ /* 0x0044e400080011ff */
[----:B---3--:R-:W-:Y:S05]  /*b940*/  @!P0 NANOSLEEP.SYNCS 0x989680 ;  /* 0x009896800000895d */ /* 0x008fea0003900000 */
[----:B------:R-:W3:Y:S02]  /*b950*/  @!P0 SYNCS.PHASECHK.TRANS64 P0, [R3+URZ+0xe0], R2 ;  /* 0x0000e002030085a7 */ /* 0x000ee400080010ff */
[----:B---3--:R-:W-:Y:S05]  /*b960*/  @!P0 BRA `(.L_x_24) ;  /* 0xfffffffc00f08947 */ /* 0x008fea000383ffff */
[----:B------:R-:W-:Y:S05]  /*b970*/  BRA `(.L_x_172) ;  /* 0xffffff5c00e07947 */ /* 0x000fea000383ffff */
.L_x_27:
[----:B-1----:R-:W-:-:S07]  /*b980*/  MOV R0, UR33 ;  /* 0x0000002100007c02 */ /* 0x002fce0008000f00 */
.L_x_173:
[----:B-1----:R1:W2:Y:S02]  /*b990*/  SYNCS.PHASECHK.TRANS64.TRYWAIT P0, [R0+URZ+0x10], R3 ;  /* 0x00001003000075a7 */ /* 0x0022a400080011ff */
[----:B--2---:R-:W-:Y:S05]  /*b9a0*/  @!P0 NANOSLEEP.SYNCS 0x989680 ;  /* 0x009896800000895d */ /* 0x004fea0003900000 */
[----:B------:R-:W2:Y:S02]  /*b9b0*/  @!P0 SYNCS.PHASECHK.TRANS64 P0, [R0+URZ+0x10], R3 ;  /* 0x00001003000085a7 */ /* 0x000ea400080010ff */
[----:B--2---:R-:W-:Y:S05]  /*b9c0*/  @!P0 BRA `(.L_x_173) ;  /* 0xfffffffc00f08947 */ /* 0x004fea000383ffff */
[----:B------:R-:W-:Y:S05]  /*b9d0*/  BRA `(.L_x_26) ;  /* 0xffffff6000287947 */ /* 0x000fea000383ffff */
.L_x_34:
[----:B-1----:R-:W-:-:S07]  /*b9e0*/  MOV R0, UR33 ;  /* 0x0000002100007c02 */ /* 0x002fce0008000f00 */
.L_x_174:
[----:B-1----:R1:W2:Y:S02]  /*b9f0*/  SYNCS.PHASECHK.TRANS64.TRYWAIT P0, [R0+URZ+0x10], R3 ;  /* 0x00001003000075a7 */ /* 0x0022a400080011ff */
[----:B--2---:R-:W-:Y:S05]  /*ba00*/  @!P0 NANOSLEEP.SYNCS 0x989680 ;  /* 0x009896800000895d */ /* 0x004fea0003900000 */
[----:B------:R-:W2:Y:S02]  /*ba10*/  @!P0 SYNCS.PHASECHK.TRANS64 P0, [R0+URZ+0x10], R3 ;  /* 0x00001003000085a7 */ /* 0x000ea400080010ff */
[----:B--2---:R-:W-:Y:S05]  /*ba20*/  @!P0 BRA `(.L_x_174) ;  /* 0xfffffffc00f08947 */ /* 0x004fea000383ffff */
[----:B------:R-:W-:Y:S05]  /*ba30*/  BRA `(.L_x_33) ;  /* 0xffffff6400187947 */ /* 0x000fea000383ffff */
.L_x_39:
[----:B-1----:R1:W2:Y:S02]  /*ba40*/  SYNCS.PHASECHK.TRANS64.TRYWAIT P0, [R3+URZ+0x70], R0 ;  /* 0x00007000030075a7 */ /* 0x0022a400080011ff */
[----:B--2---:R-:W-:Y:S05]  /*ba50*/  @!P0 NANOSLEEP.SYNCS 0x989680 ;  /* 0x009896800000895d */ /* 0x004fea0003900000 */
[----:B------:R-:W2:Y:S02]  /*ba60*/  @!P0 SYNCS.PHASECHK.TRANS64 P0, [R3+URZ+0x70], R0 ;  /* 0x00007000030085a7 */ /* 0x000ea400080010ff */
[----:B--2---:R-:W-:Y:S05]  /*ba70*/  @!P0 BRA `(.L_x_39) ;  /* 0xfffffffc00f08947 */ /* 0x004fea000383ffff */
[----:B------:R-:W-:Y:S05]  /*ba80*/  BRA `(.L_x_175) ;  /* 0xffffff6400e87947 */ /* 0x000fea000383ffff */
.L_x_43:
[----:B-1----:R-:W-:-:S07]  /*ba90*/  MOV R0, UR4 ;  /* 0x0000000400007c02 */ /* 0x002fce0008000f00 */
.L_x_176:
[----:B-1----:R1:W2:Y:S02]  /*baa0*/  SYNCS.PHASECHK.TRANS64.TRYWAIT P0, [R0+URZ], R3 ;  /* 0x00000003000075a7 */ /* 0x0022a400080011ff */
[----:B--2---:R-:W-:Y:S05]  /*bab0*/  @!P0 NANOSLEEP.SYNCS 0x989680 ;  /* 0x009896800000895d */ /* 0x004fea0003900000 */
[----:B------:R-:W2:Y:S02]  /*bac0*/  @!P0 SYNCS.PHASECHK.TRANS64 P0, [R0+URZ], R3 ;  /* 0x00000003000085a7 */ /* 0x000ea400080010ff */
[----:B--2---:R-:W-:Y:S05]  /*bad0*/  @!P0 BRA `(.L_x_176) ;  /* 0xfffffffc00f08947 */ /* 0x004fea000383ffff */
[----:B------:R-:W-:Y:S05]  /*bae0*/  BRA `(.L_x_177) ;  /* 0xffffff6c00947947 */ /* 0x000fea000383ffff */
.L_x_46:
[----:B-1----:R1:W2:Y:S02]  /*baf0*/  SYNCS.PHASECHK.TRANS64.TRYWAIT P0, [R2+URZ+0xd0], R5 ;  /* 0x0000d005020075a7 */ /* 0x0022a400080011ff */
[----:B--2---:R-:W-:Y:S05]  /*bb00*/  @!P0 NANOSLEEP.SYNCS 0x989680 ;  /* 0x009896800000895d */ /* 0x004fea0003900000 */
[----:B------:R-:W2:Y:S02]  /*bb10*/  @!P0 SYNCS.PHASECHK.TRANS64 P0, [R2+URZ+0xd0], R5 ;  /* 0x0000d005020085a7 */ /* 0x000ea400080010ff */
[----:B--2---:R-:W-:Y:S05]  /*bb20*/  @!P0 BRA `(.L_x_46) ;  /* 0xfffffffc00f08947 */ /* 0x004fea000383ffff */
[----:B------:R-:W-:Y:S05]  /*bb30*/  BRA `(.L_x_178) ;  /* 0xffffff6c00f07947 */ /* 0x000fea000383ffff */
.L_x_47:
[----:B------:R-:W-:-:S07]  /*bb40*/  MOV R2, UR4 ;  /* 0x0000000400027c02 */ /* 0x000fce0008000f00 */
.L_x_179:
[----:B-1----:R1:W2:Y:S02]  /*bb50*/  SYNCS.PHASECHK.TRANS64.TRYWAIT P0, [R2+URZ+0x80], R5 ;  /* 0x00008005020075a7 */ /* 0x0022a400080011ff */
[----:B--2---:R-:W-:Y:S05]  /*bb60*/  @!P0 NANOSLEEP.SYNCS 0x989680 ;  /* 0x009896800000895d */ /* 0x004fea0003900000 */
[----:B------:R-:W2:Y:S02]  /*bb70*/  @!P0 SYNCS.PHASECHK.TRANS64 P0, [R2+URZ+0x80], R5 ;  /* 0x00008005020085a7 */ /* 0x000ea400080010ff */
[----:B--2---:R-:W-:Y:S05]  /*bb80*/  @!P0 BRA `(.L_x_179) ;  /* 0xfffffffc00f08947 */ /* 0x004fea000383ffff */
[----:B------:R-:W-:Y:S05]  /*bb90*/  BRA `(.L_x_180) ;  /* 0xffffff7000007947 */ /* 0x000fea000383ffff */
.L_x_48:
[----:B-1----:R1:W2:Y:S02]  /*bba0*/  SYNCS.PHASECHK.TRANS64.TRYWAIT P1, [R2+URZ+0x70], R5 ;  /* 0x00007005020075a7 */ /* 0x0022a400080211ff */
[----:B--2---:R-:W-:Y:S05]  /*bbb0*/  @!P1 NANOSLEEP.SYNCS 0x989680 ;  /* 0x009896800000995d */ /* 0x004fea0003900000 */
[----:B------:R-:W2:Y:S02]  /*bbc0*/  @!P1 SYNCS.PHASECHK.TRANS64 P1, [R2+URZ+0x70], R5 ;  /* 0x00007005020095a7 */ /* 0x000ea400080210ff */
[----:B--2---:R-:W-:Y:S05]  /*bbd0*/  @!P1 BRA `(.L_x_48) ;  /* 0xfffffffc00f09947 */ /* 0x004fea000383ffff */
[----:B------:R-:W-:Y:S05]  /*bbe0*/  BRA `(.L_x_181) ;  /* 0xffffff7000307947 */ /* 0x000fea000383ffff */
.L_x_51:
[----:B------:R-:W-:-:S07]  /*bbf0*/  MOV R0, UR4 ;  /* 0x0000000400007c02 */ /* 0x000fce0008000f00 */
.L_x_182:
[----:B-1----:R1:W2:Y:S02]  /*bc00*/  SYNCS.PHASECHK.TRANS64.TRYWAIT P0, [R0+URZ+0x80], R3 ;  /* 0x00008003000075a7 */ /* 0x0022a400080011ff */
[----:B--2---:R-:W-:Y:S05]  /*bc10*/  @!P0 NANOSLEEP.SYNCS 0x989680 ;  /* 0x009896800000895d */ /* 0x004fea0003900000 */
[----:B------:R-:W2:Y:S02]  /*bc20*/  @!P0 SYNCS.PHASECHK.TRANS64 P0, [R0+URZ+0x80], R3 ;  /* 0x00008003000085a7 */ /* 0x000ea400080010ff */
[----:B--2---:R-:W-:Y:S05]  /*bc30*/  @!P0 BRA `(.L_x_182) ;  /* 0xfffffffc00f08947 */ /* 0x004fea000383ffff */
[----:B------:R-:W-:Y:S05]  /*bc40*/  BRA `(.L_x_50) ;  /* 0xffffff7000847947 */ /* 0x000fea000383ffff */
.L_x_58:
[----:B-1----:R1:W2:Y:S02]  /*bc50*/  SYNCS.PHASECHK.TRANS64.TRYWAIT P1, [R0+URZ+0x70], R5 ;  /* 0x00007005000075a7 */ /* 0x0022a400080211ff */
[----:B--2---:R-:W-:Y:S05]  /*bc60*/  @!P1 NANOSLEEP.SYNCS 0x989680 ;  /* 0x009896800000995d */ /* 0x004fea0003900000 */
[----:B------:R-:W2:Y:S02]  /*bc70*/  @!P1 SYNCS.PHASECHK.TRANS64 P1, [R0+URZ+0x70], R5 ;  /* 0x00007005000095a7 */ /* 0x000ea400080210ff */
[----:B--2---:R-:W-:Y:S05]  /*bc80*/  @!P1 BRA `(.L_x_58) ;  /* 0xfffffffc00f09947 */ /* 0x004fea000383ffff */
[----:B------:R-:W-:Y:S05]  /*bc90*/  BRA `(.L_x_183) ;  /* 0xffffff7800187947 */ /* 0x000fea000383ffff */
.L_x_59:
[----:B------:R-:W-:-:S07]  /*bca0*/  MOV R3, UR46 ;  /* 0x0000002e00037c02 */ /* 0x000fce0008000f00 */
.L_x_184:
[----:B-1----:R1:W2:Y:S02]  /*bcb0*/  SYNCS.PHASECHK.TRANS64.TRYWAIT P0, [R3+URZ+0xb0], R0 ;  /* 0x0000b000030075a7 */ /* 0x0022a400080011ff */
[----:B--2---:R-:W-:Y:S05]  /*bcc0*/  @!P0 NANOSLEEP.SYNCS 0x989680 ;  /* 0x009896800000895d */ /* 0x004fea0003900000 */
[----:B------:R-:W2:Y:S02]  /*bcd0*/  @!P0 SYNCS.PHASECHK.TRANS64 P0, [R3+URZ+0xb0], R0 ;  /* 0x0000b000030085a7 */ /* 0x000ea400080010ff */
[----:B--2---:R-:W-:Y:S05]  /*bce0*/  @!P0 BRA `(.L_x_184) ;  /* 0xfffffffc00f08947 */ /* 0x004fea000383ffff */
[----:B------:R-:W-:Y:S05]  /*bcf0*/  BRA `(.L_x_185) ;  /* 0xffffff7800687947 */ /* 0x000fea000383ffff */
.L_x_62:
[----:B------:R-:W-:Y:S07]  /*bd00*/  MOV R0, UR7 ;  /* 0x0000000700007c02 */ /* 0x000fee0008000f00 */
.L_x_186:
[----:B-1----:R1:W2:Y:S02]  /*bd10*/  SYNCS.PHASECHK.TRANS64.TRYWAIT P0, [R0+URZ], R3 ;  /* 0x00000003000075a7 */ /* 0x0022a400080011ff */
[----:B--2---:R-:W-:Y:S05]  /*bd20*/  @!P0 NANOSLEEP.SYNCS 0x989680 ;  /* 0x009896800000895d */ /* 0x004fea0003900000 */
[----:B------:R-:W2:Y:S02]  /*bd30*/  @!P0 SYNCS.PHASECHK.TRANS64 P0, [R0+URZ], R3 ;  /* 0x00000003000085a7 */ /* 0x000ea400080010ff */
[----:B--2---:R-:W-:Y:S05]  /*bd40*/  @!P0 BRA `(.L_x_186) ;  /* 0xfffffffc00f08947 */ /* 0x004fea000383ffff */
[----:B------:R-:W-:Y:S05]  /*bd50*/  BRA `(.L_x_61) ;  /* 0xffffff7800847947 */ /* 0x000fea000383ffff */
.L_x_65:
[----:B------:R-:W-:-:S07]  /*bd60*/  MOV R0, UR4 ;  /* 0x0000000400007c02 */ /* 0x000fce0008000f00 */
.L_x_187:
[----:B--2---:R2:W4:Y:S02]  /*bd70*/  SYNCS.PHASECHK.TRANS64.TRYWAIT P0, [R0+URZ], R3 ;  /* 0x00000003000075a7 */ /* 0x00452400080011ff */
[----:B----4-:R-:W-:Y:S05]  /*bd80*/  @!P0 NANOSLEEP.SYNCS 0x989680 ;  /* 0x009896800000895d */ /* 0x010fea0003900000 */
[----:B------:R-:W4:Y:S02]  /*bd90*/  @!P0 SYNCS.PHASECHK.TRANS64 P0, [R0+URZ], R3 ;  /* 0x00000003000085a7 */ /* 0x000f2400080010ff */
[----:B----4-:R-:W-:Y:S05]  /*bda0*/  @!P0 BRA `(.L_x_187) ;  /* 0xfffffffc00f08947 */ /* 0x010fea000383ffff */
[----:B------:R-:W-:Y:S05]  /*bdb0*/  BRA `(.L_x_188) ;  /* 0xffffff7c00b07947 */ /* 0x000fea000383ffff */
.L_x_66:
[----:B------:R-:W-:-:S07]  /*bdc0*/  MOV R0, UR5 ;  /* 0x0000000500007c02 */ /* 0x000fce0008000f00 */
.L_x_189:
[----:B-1----:R1:W2:Y:S02]  /*bdd0*/  SYNCS.PHASECHK.TRANS64.TRYWAIT P0, [R0+URZ], R3 ;  /* 0x00000003000075a7 */ /* 0x0022a400080011ff */
[----:B--2---:R-:W-:Y:S05]  /*bde0*/  @!P0 NANOSLEEP.SYNCS 0x989680 ;  /* 0x009896800000895d */ /* 0x004fea0003900000 */
[----:B------:R-:W2:Y:S02]  /*bdf0*/  @!P0 SYNCS.PHASECHK.TRANS64 P0, [R0+URZ], R3 ;  /* 0x00000003000085a7 */ /* 0x000ea400080010ff */
[----:B--2---:R-:W-:Y:S05]  /*be00*/  @!P0 BRA `(.L_x_189) ;  /* 0xfffffffc00f08947 */ /* 0x004fea000383ffff */
[----:B------:R-:W-:Y:S05]  /*be10*/  BRA `(.L_x_190) ;  /* 0xffffff7c00bc7947 */ /* 0x000fea000383ffff */
.L_x_67:
[----:B------:R-:W-:-:S07]  /*be20*/  MOV R0, UR5 ;  /* 0x0000000500007c02 */ /* 0x000fce0008000f00 */
.L_x_191:
[----:B-1----:R1:W2:Y:S02]  /*be30*/  SYNCS.PHASECHK.TRANS64.TRYWAIT P0, [R0+URZ], R3 ;  /* 0x00000003000075a7 */ /* 0x0022a400080011ff */
[----:B--2---:R-:W-:Y:S05]  /*be40*/  @!P0 NANOSLEEP.SYNCS 0x989680 ;  /* 0x009896800000895d */ /* 0x004fea0003900000 */
[----:B------:R-:W2:Y:S02]  /*be50*/  @!P0 SYNCS.PHASECHK.TRANS64 P0, [R0+URZ], R3 ;  /* 0x00000003000085a7 */ /* 0x000ea400080010ff */
[----:B--2---:R-:W-:Y:S05]  /*be60*/  @!P0 BRA `(.L_x_191) ;  /* 0xfffffffc00f08947 */ /* 0x004fea000383ffff */
[----:B------:R-:W-:Y:S05]  /*be70*/  BRA `(.L_x_192) ;  /* 0xffffff7c00c87947 */ /* 0x000fea000383ffff */
.L_x_68:
[----:B------:R-:W-:-:S07]  /*be80*/  MOV R0, UR4 ;  /* 0x0000000400007c02 */ /* 0x000fce0008000f00 */
.L_x_193:
[----:B-1----:R1:W2:Y:S02]  /*be90*/  SYNCS.PHASECHK.TRANS64.TRYWAIT P0, [R0+URZ], R3 ;  /* 0x00000003000075a7 */ /* 0x0022a400080011ff */
[----:B--2---:R-:W-:Y:S05]  /*bea0*/  @!P0 NANOSLEEP.SYNCS 0x989680 ;  /* 0x009896800000895d */ /* 0x004fea0003900000 */
[----:B------:R-:W2:Y:S02]  /*beb0*/  @!P0 SYNCS.PHASECHK.TRANS64 P0, [R0+URZ], R3 ;  /* 0x00000003000085a7 */ /* 0x000ea400080010ff */
[----:B--2---:R-:W-:Y:S05]  /*bec0*/  @!P0 BRA `(.L_x_193) ;  /* 0xfffffffc00f08947 */ /* 0x004fea000383ffff */
[----:B------:R-:W-:Y:S05]  /*bed0*/  BRA `(.L_x_194) ;  /* 0xffffff7c00d47947 */ /* 0x000fea000383ffff */
.L_x_73:
[----:B--2---:R2:W3:Y:S02]  /*bee0*/  SYNCS.PHASECHK.TRANS64.TRYWAIT P0, [R12+URZ+0x70], R9 ;  /* 0x000070090c0075a7 */ /* 0x0044e400080011ff */
[----:B---3--:R-:W-:Y:S05]  /*bef0*/  @!P0 NANOSLEEP.SYNCS 0x989680 ;  /* 0x009896800000895d */ /* 0x008fea0003900000 */
[----:B------:R-:W3:Y:S02]  /*bf00*/  @!P0 SYNCS.PHASECHK.TRANS64 P0, [R12+URZ+0x70], R9 ;  /* 0x000070090c0085a7 */ /* 0x000ee400080010ff */
[----:B---3--:R-:W-:Y:S05]  /*bf10*/  @!P0 BRA `(.L_x_73) ;  /* 0xfffffffc00f08947 */ /* 0x008fea000383ffff */
[----:B------:R-:W-:Y:S05]  /*bf20*/  BRA `(.L_x_195) ;  /* 0xffffff8000ec7947 */ /* 0x000fea000383ffff */
.L_x_76:
[----:B------:R-:W-:Y:S07]  /*bf30*/  MOV R0, UR21 ;  /* 0x0000001500007c02 */ /* 0x000fee0008000f00 */
.L_x_196:
[----:B--2---:R2:W3:Y:S02]  /*bf40*/  SYNCS.PHASECHK.TRANS64.TRYWAIT P2, [R0+URZ+0x68], R9 ;  /* 0x00006809000075a7 */ /* 0x0044e400080411ff */
[----:B---3--:R-:W-:Y:S05]  /*bf50*/  @!P2 NANOSLEEP.SYNCS 0x989680 ;  /* 0x009896800000a95d */ /* 0x008fea0003900000 */
[----:B------:R-:W3:Y:S02]  /*bf60*/  @!P2 SYNCS.PHASECHK.TRANS64 P2, [R0+URZ+0x68], R9 ;  /* 0x000068090000a5a7 */ /* 0x000ee400080410ff */
[----:B---3--:R-:W-:Y:S05]  /*bf70*/  @!P2 BRA `(.L_x_196) ;  /* 0xfffffffc00f0a947 */ /* 0x008fea000383ffff */
[----:B------:R-:W-:Y:S05]  /*bf80*/  BRA `(.L_x_75) ;  /* 0xffffff8800587947 */ /* 0x000fea000383ffff */
.L_x_79:
[----:B------:R-:W-:Y:S07]  /*bf90*/  MOV R9, UR21 ;  /* 0x0000001500097c02 */ /* 0x000fee0008000f00 */
.L_x_197:
[----:B--2---:R2:W3:Y:S02]  /*bfa0*/  SYNCS.PHASECHK.TRANS64.TRYWAIT P0, [R9+URZ+0x40], R10 ;  /* 0x0000400a090075a7 */ /* 0x0044e400080011ff */
[----:B---3--:R-:W-:Y:S05]  /*bfb0*/  @!P0 NANOSLEEP.SYNCS 0x989680 ;  /* 0x009896800000895d */ /* 0x008fea0003900000 */
[----:B------:R-:W3:Y:S02]  /*bfc0*/  @!P0 SYNCS.PHASECHK.TRANS64 P0, [R9+URZ+0x40], R10 ;  /* 0x0000400a090085a7 */ /* 0x000ee400080010ff */
[----:B---3--:R-:W-:Y:S05]  /*bfd0*/  @!P0 BRA `(.L_x_197) ;  /* 0xfffffffc00f08947 */ /* 0x008fea000383ffff */
[----:B------:R-:W-:Y:S05]  /*bfe0*/  BRA `(.L_x_198) ;  /* 0xffffff8800b47947 */ /* 0x000fea000383ffff */
.L_x_80:
[----:B------:R-:W-:Y:S07]  /*bff0*/  MOV R9, UR21 ;  /* 0x0000001500097c02 */ /* 0x000fee0008000f00 */
.L_x_199:
[----:B--2---:R2:W3:Y:S02]  /*c000*/  SYNCS.PHASECHK.TRANS64.TRYWAIT P0, [R9+URZ+0x48], R10 ;  /* 0x0000480a090075a7 */ /* 0x0044e400080011ff */
[----:B---3--:R-:W-:Y:S05]  /*c010*/  @!P0 NANOSLEEP.SYNCS 0x989680 ;  /* 0x009896800000895d */ /* 0x008fea0003900000 */
[----:B------:R-:W3:Y:S02]  /*c020*/  @!P0 SYNCS.PHASECHK.TRANS64 P0, [R9+URZ+0x48], R10 ;  /* 0x0000480a090085a7 */ /* 0x000ee400080010ff */
[----:B---3--:R-:W-:Y:S05]  /*c030*/  @!P0 BRA `(.L_x_199) ;  /* 0xfffffffc00f08947 */ /* 0x008fea000383ffff */
[----:B------:R-:W-:Y:S05]  /*c040*/  BRA `(.L_x_200) ;  /* 0xffffff8800f47947 */ /* 0x000fea000383ffff */
.L_x_81:
[----:B------:R-:W-:Y:S07]  /*c050*/  MOV R9, UR21 ;  /* 0x0000001500097c02 */ /* 0x000fee0008000f00 */
.L_x_201:
[----:B--2---:R2:W3:Y:S02]  /*c060*/  SYNCS.PHASECHK.TRANS64.TRYWAIT P0, [R9+URZ+0x50], R10 ;  /* 0x0000500a090075a7 */ /* 0x0044e400080011ff */
[----:B---3--:R-:W-:Y:S05]  /*c070*/  @!P0 NANOSLEEP.SYNCS 0x989680 ;  /* 0x009896800000895d */ /* 0x008fea0003900000 */
[----:B------:R-:W3:Y:S02]  /*c080*/  @!P0 SYNCS.PHASECHK.TRANS64 P0, [R9+URZ+0x50], R10 ;  /* 0x0000500a090085a7 */ /* 0x000ee400080010ff */
[----:B---3--:R-:W-:Y:S05]  /*c090*/  @!P0 BRA `(.L_x_201) ;  /* 0xfffffffc00f08947 */ /* 0x008fea000383ffff */
[----:B------:R-:W-:Y:S05]  /*c0a0*/  BRA `(.L_x_202) ;  /* 0xffffff8c00387947 */ /* 0x000fea000383ffff */
.L_x_82:
[----:B------:R-:W-:Y:S07]  /*c0b0*/  MOV R9, UR21 ;  /* 0x0000001500097c02 */ /* 0x000fee0008000f00 */
.L_x_203:
[----:B--2---:R2:W3:Y:S02]  /*c0c0*/  SYNCS.PHASECHK.TRANS64.TRYWAIT P0, [R9+URZ+0x58], R10 ;  /* 0x0000580a090075a7 */ /* 0x0044e400080011ff */
[----:B---3--:R-:W-:Y:S05]  /*c0d0*/  @!P0 NANOSLEEP.SYNCS 0x989680 ;  /* 0x009896800000895d */ /* 0x008fea0003900000 */
[----:B------:R-:W3:Y:S02]  /*c0e0*/  @!P0 SYNCS.PHASECHK.TRANS64 P0, [R9+URZ+0x58], R10 ;  /* 0x0000580a090085a7 */ /* 0x000ee400080010ff */
[----:B---3--:R-:W-:Y:S05]  /*c0f0*/  @!P0 BRA `(.L_x_203) ;  /* 0xfffffffc00f08947 */ /* 0x008fea000383ffff */
[----:B------:R-:W-:Y:S05]  /*c100*/  BRA `(.L_x_204) ;  /* 0xffffff8c00807947 */ /* 0x000fea000383ffff */
.L_x_83:
[----:B------:R-:W-:Y:S07]  /*c110*/  MOV R0, UR21 ;  /* 0x0000001500007c02 */ /* 0x000fee0008000f00 */
.L_x_205:
[----:B--2---:R2:W3:Y:S02]  /*c120*/  SYNCS.PHASECHK.TRANS64.TRYWAIT P0, [R0+URZ+0x40], R9 ;  /* 0x00004009000075a7 */ /* 0x0044e400080011ff */
[----:B---3--:R-:W-:Y:S05]  /*c130*/  @!P0 NANOSLEEP.SYNCS 0x989680 ;  /* 0x009896800000895d */ /* 0x008fea0003900000 */
[----:B------:R-:W3:Y:S02]  /*c140*/  @!P0 SYNCS.PHASECHK.TRANS64 P0, [R0+URZ+0x40], R9 ;  /* 0x00004009000085a7 */ /* 0x000ee400080010ff */
[----:B---3--:R-:W-:Y:S05]  /*c150*/  @!P0 BRA `(.L_x_205) ;  /* 0xfffffffc00f08947 */ /* 0x008fea000383ffff */
[----:B------:R-:W-:Y:S05]  /*c160*/  BRA `(.L_x_206) ;  /* 0xffffff8c00cc7947 */ /* 0x000fea000383ffff */
.L_x_84:
[----:B------:R-:W-:Y:S07]  /*c170*/  MOV R0, UR21 ;  /* 0x0000001500007c02 */ /* 0x000fee0008000f00 */
.L_x_207:
[----:B--2---:R2:W3:Y:S02]  /*c180*/  SYNCS.PHASECHK.TRANS64.TRYWAIT P0, [R0+URZ+0x48], R9 ;  /* 0x00004809000075a7 */ /* 0x0044e400080011ff */
[----:B---3--:R-:W-:Y:S05]  /*c190*/  @!P0 NANOSLEEP.SYNCS 0x989680 ;  /* 0x009896800000895d */ /* 0x008fea0003900000 */
[----:B------:R-:W3:Y:S02]  /*c1a0*/  @!P0 SYNCS.PHASECHK.TRANS64 P0, [R0+URZ+0x48], R9 ;  /* 0x00004809000085a7 */ /* 0x000ee400080010ff */
[----:B---3--:R-:W-:Y:S05]  /*c1b0*/  @!P0 BRA `(.L_x_207) ;  /* 0xfffffffc00f08947 */ /* 0x008fea000383ffff */
[----:B------:R-:W-:Y:S05]  /*c1c0*/  BRA `(.L_x_208) ;  /* 0xffffff9000147947 */ /* 0x000fea000383ffff */
.L_x_85:
[----:B------:R-:W-:Y:S07]  /*c1d0*/  MOV R0, UR21 ;  /* 0x0000001500007c02 */ /* 0x000fee0008000f00 */
.L_x_209:
[----:B--2---:R2:W3:Y:S02]  /*c1e0*/  SYNCS.PHASECHK.TRANS64.TRYWAIT P0, [R0+URZ+0x50], R9 ;  /* 0x00005009000075a7 */ /* 0x0044e400080011ff */
[----:B---3--:R-:W-:Y:S05]  /*c1f0*/  @!P0 NANOSLEEP.SYNCS 0x989680 ;  /* 0x009896800000895d */ /* 0x008fea0003900000 */
[----:B------:R-:W3:Y:S02]  /*c200*/  @!P0 SYNCS.PHASECHK.TRANS64 P0, [R0+URZ+0x50], R9 ;  /* 0x00005009000085a7 */ /* 0x000ee400080010ff */
[----:B---3--:R-:W-:Y:S05]  /*c210*/  @!P0 BRA `(.L_x_209) ;  /* 0xfffffffc00f08947 */ /* 0x008fea000383ffff */
[----:B------:R-:W-:Y:S05]  /*c220*/  BRA `(.L_x_210) ;  /* 0xffffff90005c7947 */ /* 0x000fea000383ffff */
.L_x_86:
[----:B------:R-:W-:Y:S07]  /*c230*/  MOV R0, UR21 ;  /* 0x0000001500007c02 */ /* 0x000fee0008000f00 */
.L_x_211:
[----:B--2---:R2:W3:Y:S02]  /*c240*/  SYNCS.PHASECHK.TRANS64.TRYWAIT P0, [R0+URZ+0x58], R9 ;  /* 0x00005809000075a7 */ /* 0x0044e400080011ff */
[----:B---3--:R-:W-:Y:S05]  /*c250*/  @!P0 NANOSLEEP.SYNCS 0x989680 ;  /* 0x009896800000895d */ /* 0x008fea0003900000 */
[----:B------:R-:W3:Y:S02]  /*c260*/  @!P0 SYNCS.PHASECHK.TRANS64 P0, [R0+URZ+0x58], R9 ;  /* 0x00005809000085a7 */ /* 0x000ee400080010ff */
[----:B---3--:R-:W-:Y:S05]  /*c270*/  @!P0 BRA `(.L_x_211) ;  /* 0xfffffffc00f08947 */ /* 0x008fea000383ffff */
[----:B------:R-:W-:Y:S05]  /*c280*/  BRA `(.L_x_212) ;  /* 0xffffff9000a07947 */ /* 0x000fea000383ffff */
.L_x_88:
[----:B------:R-:W-:-:S07]  /*c290*/  MOV R3, UR21 ;  /* 0x0000001500037c02 */ /* 0x000fce0008000f00 */
.L_x_213:
[----:B---3--:R3:W4:Y:S02]  /*c2a0*/  SYNCS.PHASECHK.TRANS64.TRYWAIT P0, [R3+URZ+0x40], R10 ;  /* 0x0000400a030075a7 */ /* 0x00872400080011ff */
[----:B----4-:R-:W-:Y:S05]  /*c2b0*/  @!P0 NANOSLEEP.SYNCS 0x989680 ;  /* 0x009896800000895d */ /* 0x010fea0003900000 */
[----:B------:R-:W4:Y:S02]  /*c2c0*/  @!P0 SYNCS.PHASECHK.TRANS64 P0, [R3+URZ+0x40], R10 ;  /* 0x0000400a030085a7 */ /* 0x000f2400080010ff */
[----:B----4-:R-:W-:Y:S05]  /*c2d0*/  @!P0 BRA `(.L_x_213) ;  /* 0xfffffffc00f08947 */ /* 0x010fea000383ffff */
[----:B------:R-:W-:Y:S05]  /*c2e0*/  BRA `(.L_x_214) ;  /* 0xffffff9400107947 */ /* 0x000fea000383ffff */
.L_x_89:
[----:B---3--:R-:W-:-:S07]  /*c2f0*/  MOV R3, UR21 ;  /* 0x0000001500037c02 */ /* 0x008fce0008000f00 */
.L_x_215:
[----:B---3--:R3:W4:Y:S02]  /*c300*/  SYNCS.PHASECHK.TRANS64.TRYWAIT P0, [R3+URZ+0x48], R10 ;  /* 0x0000480a030075a7 */ /* 0x00872400080011ff */
[----:B----4-:R-:W-:Y:S05]  /*c310*/  @!P0 NANOSLEEP.SYNCS 0x989680 ;  /* 0x009896800000895d */ /* 0x010fea0003900000 */
[----:B------:R-:W4:Y:S02]  /*c320*/  @!P0 SYNCS.PHASECHK.TRANS64 P0, [R3+URZ+0x48], R10 ;  /* 0x0000480a030085a7 */ /* 0x000f2400080010ff */
[----:B----4-:R-:W-:Y:S05]  /*c330*/  @!P0 BRA `(.L_x_215) ;  /* 0xfffffffc00f08947 */ /* 0x010fea000383ffff */
[----:B------:R-:W-:Y:S05]  /*c340*/  BRA `(.L_x_216) ;  /* 0xffffff9400007947 */ /* 0x000fea000383ffff */
.L_x_90:
[----:B---3--:R-:W-:-:S07]  /*c350*/  MOV R3, UR21 ;  /* 0x0000001500037c02 */ /* 0x008fce0008000f00 */
.L_x_217:
[----:B---3--:R3:W4:Y:S02]  /*c360*/  SYNCS.PHASECHK.TRANS64.TRYWAIT P0, [R3+URZ+0x50], R10 ;  /* 0x0000500a030075a7 */ /* 0x00872400080011ff */
[----:B----4-:R-:W-:Y:S05]  /*c370*/  @!P0 NANOSLEEP.SYNCS 0x989680 ;  /* 0x009896800000895d */ /* 0x010fea0003900000 */
[----:B------:R-:W4:Y:S02]  /*c380*/  @!P0 SYNCS.PHASECHK.TRANS64 P0, [R3+URZ+0x50], R10 ;  /* 0x0000500a030085a7 */ /* 0x000f2400080010ff */
[----:B----4-:R-:W-:Y:S05]  /*c390*/  @!P0 BRA `(.L_x_217) ;  /* 0xfffffffc00f08947 */ /* 0x010fea000383ffff */
[----:B------:R-:W-:Y:S05]  /*c3a0*/  BRA `(.L_x_218) ;  /* 0xffffff9000f47947 */ /* 0x000fea000383ffff */
.L_x_92:
[----:B-1----:R1:W2:Y:S02]  /*c3b0*/  SYNCS.PHASECHK.TRANS64.TRYWAIT P0, [R0+URZ+0x70], R3 ;  /* 0x00007003000075a7 */ /* 0x0022a400080011ff */
[----:B--2---:R-:W-:Y:S05]  /*c3c0*/  @!P0 NANOSLEEP.SYNCS 0x989680 ;  /* 0x009896800000895d */ /* 0x004fea0003900000 */
[----:B------:R-:W2:Y:S02]  /*c3d0*/  @!P0 SYNCS.PHASECHK.TRANS64 P0, [R0+URZ+0x70], R3 ;  /* 0x00007003000085a7 */ /* 0x000ea400080010ff */
[----:B--2---:R-:W-:Y:S05]  /*c3e0*/  @!P0 BRA `(.L_x_92) ;  /* 0xfffffffc00f08947 */ /* 0x004fea000383ffff */
[----:B------:R-:W-:Y:S05]  /*c3f0*/  BRA `(.L_x_219) ;  /* 0xffffff9400c87947 */ /* 0x000fea000383ffff */
.L_x_103:
[----:B-1----:R-:W-:Y:S04]  /*c400*/  MOV R0, UR43 ;  /* 0x0000002b00007c02 */ /* 0x002fe80008000f00 */
[----:B------:R1:W3:Y:S03]  /*c410*/  SYNCS.PHASECHK.TRANS64.TRYWAIT P1, [R0+URZ+0x20], R3 ;  /* 0x00002003000075a7 */ /* 0x0002e600080211ff */
[----:B---3--:R-:W-:Y:S05]  /*c420*/  @!P1 NANOSLEEP.SYNCS 0x989680 ;  /* 0x009896800000995d */ /* 0x008fea0003900000 */
[----:B------:R-:W3:Y:S02]  /*c430*/  @!P1 SYNCS.PHASECHK.TRANS64 P1, [R0+URZ+0x20], R3 ;  /* 0x00002003000095a7 */ /* 0x000ee400080210ff */
[----:B---3--:R-:W-:Y:S05]  /*c440*/  @!P1 BRA `(.L_x_103) ;  /* 0xfffffffc00ec9947 */ /* 0x008fea000383ffff */
[----:B------:R-:W-:Y:S05]  /*c450*/  BRA `(.L_x_102) ;  /* 0xffffffa4006c7947 */ /* 0x000fea000383ffff */
.L_x_105:
[----:B-1----:R1:W4:Y:S02]  /*c460*/  SYNCS.PHASECHK.TRANS64.TRYWAIT P0, [R77+URZ+0x90], R2 ;  /* 0x000090024d0075a7 */ /* 0x00232400080011ff */
[----:B----4-:R-:W-:Y:S05]  /*c470*/  @!P0 NANOSLEEP.SYNCS 0x989680 ;  /* 0x009896800000895d */ /* 0x010fea0003900000 */
[----:B------:R-:W4:Y:S02]  /*c480*/  @!P0 SYNCS.PHASECHK.TRANS64 P0, [R77+URZ+0x90], R2 ;  /* 0x000090024d0085a7 */ /* 0x000f2400080010ff */
[----:B----4-:R-:W-:Y:S05]  /*c490*/  @!P0 BRA `(.L_x_105) ;  /* 0xfffffffc00f08947 */ /* 0x010fea000383ffff */
[----:B------:R-:W-:Y:S05]  /*c4a0*/  BRA `(.L_x_104) ;  /* 0xffffffa400987947 */ /* 0x000fea000383ffff */
.L_x_114:
[----:B-1----:R1:W2:Y:S02]  /*c4b0*/  SYNCS.PHASECHK.TRANS64.TRYWAIT P0, [R3+URZ+0x20], R0 ;  /* 0x00002000030075a7 */ /* 0x0022a400080011ff */
[----:B--2---:R-:W-:Y:S05]  /*c4c0*/  @!P0 NANOSLEEP.SYNCS 0x989680 ;  /* 0x009896800000895d */ /* 0x004fea0003900000 */
[----:B------:R-:W2:Y:S02]  /*c4d0*/  @!P0 SYNCS.PHASECHK.TRANS64 P0, [R3+URZ+0x20], R0 ;  /* 0x00002000030085a7 */ /* 0x000ea400080010ff */
[----:B--2---:R-:W-:Y:S05]  /*c4e0*/  @!P0 BRA `(.L_x_114) ;  /* 0xfffffffc00f08947 */ /* 0x004fea000383ffff */
[----:B------:R-:W-:Y:S05]  /*c4f0*/  BRA `(.L_x_113) ;  /* 0xffffffac00bc7947 */ /* 0x000fea000383ffff */
.L_x_122:
[----:B-1----:R1:W2:Y:S02]  /*c500*/  SYNCS.PHASECHK.TRANS64.TRYWAIT P0, [R84+URZ+0x20], R5 ;  /* 0x00002005540075a7 */ /* 0x0022a400080011ff */
[----:B--2---:R-:W-:Y:S05]  /*c510*/  @!P0 NANOSLEEP.SYNCS 0x989680 ;  /* 0x009896800000895d */ /* 0x004fea0003900000 */
[----:B------:R-:W2:Y:S02]  /*c520*/  @!P0 SYNCS.PHASECHK.TRANS64 P0, [R84+URZ+0x20], R5 ;  /* 0x00002005540085a7 */ /* 0x000ea400080010ff */
[----:B--2---:R-:W-:Y:S05]  /*c530*/  @!P0 BRA `(.L_x_122) ;  /* 0xfffffffc00f08947 */ /* 0x004fea000383ffff */
[----:B------:R-:W-:Y:S05]  /*c540*/  BRA `(.L_x_121) ;  /* 0xffffffb800007947 */ /* 0x000fea000383ffff */
.L_x_130:
[----:B-1----:R1:W2:Y:S02]  /*c550*/  SYNCS.PHASECHK.TRANS64.TRYWAIT P0, [R84+URZ+0x20], R5 ;  /* 0x00002005540075a7 */ /* 0x0022a400080011ff */
[----:B--2---:R-:W-:Y:S05]  /*c560*/  @!P0 NANOSLEEP.SYNCS 0x989680 ;  /* 0x009896800000895d */ /* 0x004fea0003900000 */
[----:B------:R-:W2:Y:S02]  /*c570*/  @!P0 SYNCS.PHASECHK.TRANS64 P0, [R84+URZ+0x20], R5 ;  /* 0x00002005540085a7 */ /* 0x000ea400080010ff */
[----:B--2---:R-:W-:Y:S05]  /*c580*/  @!P0 BRA `(.L_x_130) ;  /* 0xfffffffc00f08947 */ /* 0x004fea000383ffff */
[----:B------:R-:W-:Y:S05]  /*c590*/  BRA `(.L_x_129) ;  /* 0xffffffc000487947 */ /* 0x000fea000383ffff */
.L_x_138:
[----:B-1----:R1:W2:Y:S02]  /*c5a0*/  SYNCS.PHASECHK.TRANS64.TRYWAIT P0, [R85+URZ+0x20], R4 ;  /* 0x00002004550075a7 */ /* 0x0022a400080011ff */
[----:B--2---:R-:W-:Y:S05]  /*c5b0*/  @!P0 NANOSLEEP.SYNCS 0x989680 ;  /* 0x009896800000895d */ /* 0x004fea0003900000 */
[----:B------:R-:W2:Y:S02]  /*c5c0*/  @!P0 SYNCS.PHASECHK.TRANS64 P0, [R85+URZ+0x20], R4 ;  /* 0x00002004550085a7 */ /* 0x000ea400080010ff */
[----:B--2---:R-:W-:Y:S05]  /*c5d0*/  @!P0 BRA `(.L_x_138) ;  /* 0xfffffffc00f08947 */ /* 0x004fea000383ffff */
[----:B------:R-:W-:Y:S05]  /*c5e0*/  BRA `(.L_x_137) ;  /* 0xffffffc8009c7947 */ /* 0x000fea000383ffff */
.L_x_146:
[----:B-1----:R1:W2:Y:S02]  /*c5f0*/  SYNCS.PHASECHK.TRANS64.TRYWAIT P0, [R85+URZ+0x20], R4 ;  /* 0x00002004550075a7 */ /* 0x0022a400080011ff */
[----:B--2---:R-:W-:Y:S05]  /*c600*/  @!P0 NANOSLEEP.SYNCS 0x989680 ;  /* 0x009896800000895d */ /* 0x004fea0003900000 */
[----:B------:R-:W2:Y:S02]  /*c610*/  @!P0 SYNCS.PHASECHK.TRANS64 P0, [R85+URZ+0x20], R4 ;  /* 0x00002004550085a7 */ /* 0x000ea400080010ff */
[----:B--2---:R-:W-:Y:S05]  /*c620*/  @!P0 BRA `(.L_x_146) ;  /* 0xfffffffc00f08947 */ /* 0x004fea000383ffff */
[----:B------:R-:W-:Y:S05]  /*c630*/  BRA `(.L_x_145) ;  /* 0xffffffd400007947 */ /* 0x000fea000383ffff */
.L_x_154:
[----:B-1----:R1:W2:Y:S02]  /*c640*/  SYNCS.PHASECHK.TRANS64.TRYWAIT P0, [R85+URZ+0x20], R4 ;  /* 0x00002004550075a7 */ /* 0x0022a400080011ff */
[----:B--2---:R-:W-:Y:S05]  /*c650*/  @!P0 NANOSLEEP.SYNCS 0x989680 ;  /* 0x009896800000895d */ /* 0x004fea0003900000 */
[----:B------:R-:W2:Y:S02]  /*c660*/  @!P0 SYNCS.PHASECHK.TRANS64 P0, [R85+URZ+0x20], R4 ;  /* 0x00002004550085a7 */ /* 0x000ea400080010ff */
[----:B--2---:R-:W-:Y:S05]  /*c670*/  @!P0 BRA `(.L_x_154) ;  /* 0xfffffffc00f08947 */ /* 0x004fea000383ffff */
[----:B------:R-:W-:Y:S05]  /*c680*/  BRA `(.L_x_153) ;  /* 0xffffffdc00587947 */ /* 0x000fea000383ffff */
.L_x_162:
[----:B--2---:R2:W3:Y:S02]  /*c690*/  SYNCS.PHASECHK.TRANS64.TRYWAIT P0, [R85+URZ+0x20], R2 ;  /* 0x00002002550075a7 */ /* 0x0044e400080011ff */
[----:B---3--:R-:W-:Y:S05]  /*c6a0*/  @!P0 NANOSLEEP.SYNCS 0x989680 ;  /* 0x009896800000895d */ /* 0x008fea0003900000 */
[----:B------:R-:W3:Y:S02]  /*c6b0*/  @!P0 SYNCS.PHASECHK.TRANS64 P0, [R85+URZ+0x20], R2 ;  /* 0x00002002550085a7 */ /* 0x000ee400080010ff */
[----:B---3--:R-:W-:Y:S05]  /*c6c0*/  @!P0 BRA `(.L_x_162) ;  /* 0xfffffffc00f08947 */ /* 0x008fea000383ffff */
[----:B------:R-:W-:Y:S05]  /*c6d0*/  BRA `(.L_x_161) ;  /* 0xffffffe400b07947 */ /* 0x000fea000383ffff */
        .weak           $__internal_0_$__cuda_sm10x_tcgen05_guardrail_trap_col_being_dealloced_not_returned_by_alloc
        .type           $__internal_0_$__cuda_sm10x_tcgen05_guardrail_trap_col_being_dealloced_not_returned_by_alloc,@function
        .size           $__internal_0_$__cuda_sm10x_tcgen05_guardrail_trap_col_being_dealloced_not_returned_by_alloc,($__internal_1_$__cuda_sm10x_tcgen05_guardrail_trap_phase_invalid_during_alloc - $__internal_0_$__cuda_sm10x_tcgen05_guardrail_trap_col_being_dealloced_not_returned_by_alloc)
$__internal_0_$__cuda_sm10x_tcgen05_guardrail_trap_col_being_dealloced_not_returned_by_alloc:
[----:B------:R-:W-:Y:S05]  /*c6e0*/  BPT.TRAP 0x1 ;  /* 0x000000040000795c */ /* 0x000fea0000300000 */
[----:B------:R-:W-:-:S04]  /*c6f0*/  HFMA2 R3, -RZ, RZ, 0, 0 ;  /* 0x00000000ff037431 */ /* 0x000fc800000001ff */
[----:B------:R-:W-:Y:S05]  /*c700*/  RET.REL.NODEC R2 `(_ZN7cutlass13device_kernelINS_4gemm6kernel13GemmUniversalIN4cute5tupleIJiiiiEEENS1_10collective13CollectiveMmaINS1_35MainloopSm100TmaUmmaWarpSpecializedILi2ELi2ELi4ENS5_IJNS4_1CILi1EEENSA_ILi4EEESB_EEEEENS5_IJNSA_ILi64EEENSA_ILi256EEESF_EEENS_10tfloat32_tENS5_IJlSB_lEEESI_SJ_NS4_8TiledMMAINS4_8MMA_AtomIJNS4_17SM100_MMA_TF32_SSISI_SI_fLi64ELi256ELNS4_4UMMA5MajorE0ELSO_0ELNSN_7ScaleInE0ELSP_0EEEEEENS4_6LayoutINS5_IJSB_SB_SB_EEENS5_IJNSA_ILi0EEESU_SU_EEEEENS5_IJNS4_10UnderscoreESX_SX_EEEEENS4_23SM90_TMA_LOAD_MULTICASTENS4_14ComposedLayoutINS4_7SwizzleILi3ELi4ELi3EEENS4_18smem_ptr_flag_bitsILi32EEENSS_INS5_IJNSA_ILi8EEENSA_ILi32EEEEEENS5_IJS17_SB_EEEEEEEvNS4_8identityENS4_13SM90_TMA_LOADES1B_vS1C_EENS_8epilogue10collective18CollectiveEpilogueINS1F_23Sm100TmaWarpSpecializedILi4ELi2ELi16ELb1ELb0EEEJSH_NS5_IJNSS_ISF_SB_EENSS_IS17_SB_EEEEESI_SJ_SI_SJ_NS1F_6fusion15FusionCallbacksIS1J_NS1N_17LinearCombinationISI_fSI_fLNS_15FloatRoundStyleE2EEESH_S1M_JEEENS4_5SM1004TMEM4LOAD26SM100_TMEM_LOAD_16dp128b8xES1D_S1B_NS4_17SM75_U32x4_LDSM_NENS4_14SM90_TMA_STOREES1B_NS4_17SM90_U32x4_STSM_NENS4_39AutoVectorizingCopyWithAssumedAlignmentILi128EEEEEEvvEEEEvNT_6ParamsE) ;  /* 0xffffff38023c7950 */ /* 0x000fea0003c3ffff */
        .weak           $__internal_1_$__cuda_sm10x_tcgen05_guardrail_trap_phase_invalid_during_alloc
        .type           $__internal_1_$__cuda_sm10x_tcgen05_guardrail_trap_phase_invalid_during_alloc,@function
        .size           $__internal_1_$__cuda_sm10x_tcgen05_guardrail_trap_phase_invalid_during_alloc,($__internal_2_$__cuda_sm10x_tcgen05_guardrail_trap_unallocated_columns_being_dealloced - $__internal_1_$__cuda_sm10x_tcgen05_guardrail_trap_phase_invalid_during_alloc)
$__internal_1_$__cuda_sm10x_tcgen05_guardrail_trap_phase_invalid_during_alloc:
[----:B------:R-:W-:Y:S05]  /*c710*/  BPT.TRAP 0x1 ;  /* 0x000000040000795c */ /* 0x000fea0000300000 */
[----:B------:R-:W-:-:S04]  /*c720*/  MOV R5, 0x0 ;  /* 0x0000000000057802 */ /* 0x000fc80000000f00 */
[----:B------:R-:W-:Y:S05]  /*c730*/  RET.REL.NODEC R4 `(_ZN7cutlass13device_kernelINS_4gemm6kernel13GemmUniversalIN4cute5tupleIJiiiiEEENS1_10collective13CollectiveMmaINS1_35MainloopSm100TmaUmmaWarpSpecializedILi2ELi2ELi4ENS5_IJNS4_1CILi1EEENSA_ILi4EEESB_EEEEENS5_IJNSA_ILi64EEENSA_ILi256EEESF_EEENS_10tfloat32_tENS5_IJlSB_lEEESI_SJ_NS4_8TiledMMAINS4_8MMA_AtomIJNS4_17SM100_MMA_TF32_SSISI_SI_fLi64ELi256ELNS4_4UMMA5MajorE0ELSO_0ELNSN_7ScaleInE0ELSP_0EEEEEENS4_6LayoutINS5_IJSB_SB_SB_EEENS5_IJNSA_ILi0EEESU_SU_EEEEENS5_IJNS4_10UnderscoreESX_SX_EEEEENS4_23SM90_TMA_LOAD_MULTICASTENS4_14ComposedLayoutINS4_7SwizzleILi3ELi4ELi3EEENS4_18smem_ptr_flag_bitsILi32EEENSS_INS5_IJNSA_ILi8EEENSA_ILi32EEEEEENS5_IJS17_SB_EEEEEEEvNS4_8identityENS4_13SM90_TMA_LOADES1B_vS1C_EENS_8epilogue10collective18CollectiveEpilogueINS1F_23Sm100TmaWarpSpecializedILi4ELi2ELi16ELb1ELb0EEEJSH_NS5_IJNSS_ISF_SB_EENSS_IS17_SB_EEEEESI_SJ_SI_SJ_NS1F_6fusion15FusionCallbacksIS1J_NS1N_17LinearCombinationISI_fSI_fLNS_15FloatRoundStyleE2EEESH_S1M_JEEENS4_5SM1004TMEM4LOAD26SM100_TMEM_LOAD_16dp128b8xES1D_S1B_NS4_17SM75_U32x4_LDSM_NENS4_14SM90_TMA_STOREES1B_NS4_17SM90_U32x4_STSM_NENS4_39AutoVectorizingCopyWithAssumedAlignmentILi128EEEEEEvvEEEEvNT_6ParamsE) ;  /* 0xffffff3804307950 */ /* 0x000fea0003c3ffff */
        .weak           $__internal_2_$__cuda_sm10x_tcgen05_guardrail_trap_unallocated_columns_being_dealloced
        .type           $__internal_2_$__cuda_sm10x_tcgen05_guardrail_trap_unallocated_columns_being_dealloced,@function
        .size           $__internal_2_$__cuda_sm10x_tcgen05_guardrail_trap_unallocated_columns_being_dealloced,(.L_x_221 - $__internal_2_$__cuda_sm10x_tcgen05_guardrail_trap_unallocated_columns_being_dealloced)
$__internal_2_$__cuda_sm10x_tcgen05_guardrail_trap_unallocated_columns_being_dealloced:
[----:B------:R-:W-:Y:S05]  /*c740*/  BPT.TRAP 0x1 ;  /* 0x000000040000795c */ /* 0x000fea0000300000 */
[----:B------:R-:W-:-:S04]  /*c750*/  HFMA2 R3, -RZ, RZ, 0, 0 ;  /* 0x00000000ff037431 */ /* 0x000fc800000001ff */
[----:B------:R-:W-:Y:S05]  /*c760*/  RET.REL.NODEC R2 `(_ZN7cutlass13device_kernelINS_4gemm6kernel13GemmUniversalIN4cute5tupleIJiiiiEEENS1_10collective13CollectiveMmaINS1_35MainloopSm100TmaUmmaWarpSpecializedILi2ELi2ELi4ENS5_IJNS4_1CILi1EEENSA_ILi4EEESB_EEEEENS5_IJNSA_ILi64EEENSA_ILi256EEESF_EEENS_10tfloat32_tENS5_IJlSB_lEEESI_SJ_NS4_8TiledMMAINS4_8MMA_AtomIJNS4_17SM100_MMA_TF32_SSISI_SI_fLi64ELi256ELNS4_4UMMA5MajorE0ELSO_0ELNSN_7ScaleInE0ELSP_0EEEEEENS4_6LayoutINS5_IJSB_SB_SB_EEENS5_IJNSA_ILi0EEESU_SU_EEEEENS5_IJNS4_10UnderscoreESX_SX_EEEEENS4_23SM90_TMA_LOAD_MULTICASTENS4_14ComposedLayoutINS4_7SwizzleILi3ELi4ELi3EEENS4_18smem_ptr_flag_bitsILi32EEENSS_INS5_IJNSA_ILi8EEENSA_ILi32EEEEEENS5_IJS17_SB_EEEEEEEvNS4_8identityENS4_13SM90_TMA_LOADES1B_vS1C_EENS_8epilogue10collective18CollectiveEpilogueINS1F_23Sm100TmaWarpSpecializedILi4ELi2ELi16ELb1ELb0EEEJSH_NS5_IJNSS_ISF_SB_EENSS_IS17_SB_EEEEESI_SJ_SI_SJ_NS1F_6fusion15FusionCallbacksIS1J_NS1N_17LinearCombinationISI_fSI_fLNS_15FloatRoundStyleE2EEESH_S1M_JEEENS4_5SM1004TMEM4LOAD26SM100_TMEM_LOAD_16dp128b8xES1D_S1B_NS4_17SM75_U32x4_LDSM_NENS4_14SM90_TMA_STOREES1B_NS4_17SM90_U32x4_STSM_NENS4_39AutoVectorizingCopyWithAssumedAlignmentILi128EEEEEEvvEEEEvNT_6ParamsE) ;  /* 0xffffff3802247950 */ /* 0x000fea0003c3ffff */
.L_x_220:
[----:B------:R-:W-:-:S00]  /*c770*/  BRA `(.L_x_220) ;  /* 0xfffffffc00fc7947 */ /* 0x000fc0000383ffff */
[----:B------:R-:W-:-:S00]  /*c780*/  NOP ;  /* 0x0000000000007918 */ /* 0x000fc00000000000 */
[----:B------:R-:W-:-:S00]  /*c790*/  NOP ;  /* 0x0000000000007918 */ /* 0x000fc00000000000 */
[----:B------:R-:W-:-:S00]  /*c7a0*/  NOP ;  /* 0x0000000000007918 */ /* 0x000fc00000000000 */
[----:B------:R-:W-:-:S00]  /*c7b0*/  NOP ;  /* 0x0000000000007918 */ /* 0x000fc00000000000 */
[----:B------:R-:W-:-:S00]  /*c7c0*/  NOP ;  /* 0x0000000000007918 */ /* 0x000fc00000000000 */
[----:B------:R-:W-:-:S00]  /*c7d0*/  NOP ;  /* 0x0000000000007918 */ /* 0x000fc00000000000 */
[----:B------:R-:W-:-:S00]  /*c7e0*/  NOP ;  /* 0x0000000000007918 */ /* 0x000fc00000000000 */
[----:B------:R-:W-:-:S00]  /*c7f0*/  NOP ;  /* 0x0000000000007918 */ /* 0x000fc00000000000 */
.L_x_221:


//--------------------- .nv.global.init           --------------------------
	.section	.nv.global.init,"aw",@progbits
.nv.global.init:
	.type		$str$27,@object
	.size		$str$27,($str$28 - $str$27)
$str$27:
        /*0000*/ 	.byte	0x28, 0x61, 0x64, 0x64, 0x72, 0x65, 0x73, 0x73, 0x20, 0x26, 0x20, 0x6d, 0x61, 0x73, 0x6b, 0x29
        /*0010*/ 	.byte	0x20, 0x3d, 0x3d, 0x20, 0x30, 0x00
	.type		$str$28,@object
	.size		$str$28,($str$26 - $str$28)
$str$28:
        /*0016*/ 	.byte	0x2f, 0x74, 0x6d, 0x70, 0x2f, 0x63, 0x75, 0x74, 0x6c, 0x61, 0x73, 0x73, 0x5f, 0x73, 0x77, 0x65
        /*0026*/ 	.byte	0x65, 0x70, 0x5f, 0x73, 0x72, 0x63, 0x2f, 0x69, 0x6e, 0x63, 0x6c, 0x75, 0x64, 0x65, 0x2f, 0x63
        /*0036*/ 	.byte	0x75, 0x74, 0x65, 0x2f, 0x70, 0x6f, 0x69, 0x6e, 0x74, 0x65, 0x72, 0x5f, 0x66, 0x6c, 0x61, 0x67
        /*0046*/ 	.byte	0x67, 0x65, 0x64, 0x2e, 0x68, 0x70, 0x70, 0x00
	.type		$str$26,@object
	.size		$str$26,($str$25 - $str$26)
$str$26:
        /*004e*/ 	.byte	0x2f, 0x74, 0x6d, 0x70, 0x2f, 0x63, 0x75, 0x74, 0x6c, 0x61, 0x73, 0x73, 0x5f, 0x73, 0x77, 0x65
        /*005e*/ 	.byte	0x65, 0x70, 0x5f, 0x73, 0x72, 0x63, 0x2f, 0x69, 0x6e, 0x63, 0x6c, 0x75, 0x64, 0x65, 0x2f, 0x63
        /*006e*/ 	.byte	0x75, 0x74, 0x65, 0x2f, 0x61, 0x74, 0x6f, 0x6d, 0x2f, 0x63, 0x6f, 0x70, 0x79, 0x5f, 0x74, 0x72
        /*007e*/ 	.byte	0x61, 0x69, 0x74, 0x73, 0x5f, 0x73, 0x6d, 0x31, 0x30, 0x30, 0x2e, 0x68, 0x70, 0x70, 0x00
	.type		$str$25,@object
	.size		$str$25,(__unnamed_1 - $str$25)
$str$25:
        /*008d*/ 	.byte	0x28, 0x28, 0x75, 0x69, 0x6e, 0x74, 0x33, 0x32, 0x5f, 0x74, 0x28, 0x74, 0x68, 0x72, 0x65, 0x61
        /*009d*/ 	.byte	0x64, 0x49, 0x64, 0x78, 0x2e, 0x78, 0x29, 0x20, 0x2f, 0x20, 0x33, 0x32, 0x29, 0x20, 0x25, 0x20
        /*00ad*/ 	.byte	0x34, 0x29, 0x20, 0x3d, 0x3d, 0x20, 0x28, 0x28, 0x28, 0x74, 0x6d, 0x65, 0x6d, 0x5f, 0x61, 0x64
        /*00bd*/ 	.byte	0x64, 0x72, 0x20, 0x3e, 0x3e, 0x20, 0x31, 0x36, 0x29, 0x20, 0x2f, 0x20, 0x33, 0x32, 0x29, 0x20
        /*00cd*/ 	.byte	0x25, 0x20, 0x34, 0x29, 0x00
	.type		__unnamed_1,@object
	.size		__unnamed_1,(__unnamed_2 - __unnamed_1)
__unnamed_1:
        /*00d2*/ 	.byte	0x61, 0x75, 0x74, 0x6f, 0x20, 0x63, 0x75, 0x74, 0x65, 0x3a, 0x3a, 0x61, 0x73, 0x5f, 0x70, 0x6f
        /* <DEDUP_REMOVED lines=24> */
        /*0262*/ 	.byte	0x30, 0x34, 0x38, 0x3e, 0x3e, 0x3e, 0x3e, 0x5d, 0x00
	.type		__unnamed_2,@object
	.size		__unnamed_2,(.L_2 - __unnamed_2)
__unnamed_2:
        /* <DEDUP_REMOVED lines=45> */
        /*053b*/ 	.byte	0x3e, 0x3e, 0x3e, 0x5d, 0x00
.L_2:


//--------------------- .nv.shared._ZN7cutlass13device_kernelINS_4gemm6kernel13GemmUniversalIN4cute5tupleIJiiiiEEENS1_10collective13CollectiveMmaINS1_35MainloopSm100TmaUmmaWarpSpecializedILi2ELi2ELi4ENS5_IJNS4_1CILi1EEENSA_ILi4EEESB_EEEEENS5_IJNSA_ILi64EEENSA_ILi256EEESF_EEENS_10tfloat32_tENS5_IJlSB_lEEESI_SJ_NS4_8TiledMMAINS4_8MMA_AtomIJNS4_17SM100_MMA_TF32_SSISI_SI_fLi64ELi256ELNS4_4UMMA5MajorE0ELSO_0ELNSN_7ScaleInE0ELSP_0EEEEEENS4_6LayoutINS5_IJSB_SB_SB_EEENS5_IJNSA_ILi0EEESU_SU_EEEEENS5_IJNS4_10UnderscoreESX_SX_EEEEENS4_23SM90_TMA_LOAD_MULTICASTENS4_14ComposedLayoutINS4_7SwizzleILi3ELi4ELi3EEENS4_18smem_ptr_flag_bitsILi32EEENSS_INS5_IJNSA_ILi8EEENSA_ILi32EEEEEENS5_IJS17_SB_EEEEEEEvNS4_8identityENS4_13SM90_TMA_LOADES1B_vS1C_EENS_8epilogue10collective18CollectiveEpilogueINS1F_23Sm100TmaWarpSpecializedILi4ELi2ELi16ELb1ELb0EEEJSH_NS5_IJNSS_ISF_SB_EENSS_IS17_SB_EEEEESI_SJ_SI_SJ_NS1F_6fusion15FusionCallbacksIS1J_NS1N_17LinearCombinationISI_fSI_fLNS_15FloatRoundStyleE2EEESH_S1M_JEEENS4_5SM1004TMEM4LOAD26SM100_TMEM_LOAD_16dp128b8xES1D_S1B_NS4_17SM75_U32x4_LDSM_NENS4_14SM90_TMA_STOREES1B_NS4_17SM90_U32x4_STSM_NENS4_39AutoVectorizingCopyWithAssumedAlignmentILi128EEEEEEvvEEEEvNT_6ParamsE --------------------------
	.section	.nv.shared._ZN7cutlass13device_kernelINS_4gemm6kernel13GemmUniversalIN4cute5tupleIJiiiiEEENS1_10collective13CollectiveMmaINS1_35MainloopSm100TmaUmmaWarpSpecializedILi2ELi2ELi4ENS5_IJNS4_1CILi1EEENSA_ILi4EEESB_EEEEENS5_IJNSA_ILi64EEENSA_ILi256EEESF_EEENS_10tfloat32_tENS5_IJlSB_lEEESI_SJ_NS4_8TiledMMAINS4_8MMA_AtomIJNS4_17SM100_MMA_TF32_SSISI_SI_fLi64ELi256ELNS4_4UMMA5MajorE0ELSO_0ELNSN_7ScaleInE0ELSP_0EEEEEENS4_6LayoutINS5_IJSB_SB_SB_EEENS5_IJNSA_ILi0EEESU_SU_EEEEENS5_IJNS4_10UnderscoreESX_SX_EEEEENS4_23SM90_TMA_LOAD_MULTICASTENS4_14ComposedLayoutINS4_7SwizzleILi3ELi4ELi3EEENS4_18smem_ptr_flag_bitsILi32EEENSS_INS5_IJNSA_ILi8EEENSA_ILi32EEEEEENS5_IJS17_SB_EEEEEEEvNS4_8identityENS4_13SM90_TMA_LOADES1B_vS1C_EENS_8epilogue10collective18CollectiveEpilogueINS1F_23Sm100TmaWarpSpecializedILi4ELi2ELi16ELb1ELb0EEEJSH_NS5_IJNSS_ISF_SB_EENSS_IS17_SB_EEEEESI_SJ_SI_SJ_NS1F_6fusion15FusionCallbacksIS1J_NS1N_17LinearCombinationISI_fSI_fLNS_15FloatRoundStyleE2EEESH_S1M_JEEENS4_5SM1004TMEM4LOAD26SM100_TMEM_LOAD_16dp128b8xES1D_S1B_NS4_17SM75_U32x4_LDSM_NENS4_14SM90_TMA_STOREES1B_NS4_17SM90_U32x4_STSM_NENS4_39AutoVectorizingCopyWithAssumedAlignmentILi128EEEEEEvvEEEEvNT_6ParamsE,"aw",@nobits
	.sectionflags	@""
	.align	16
	.zero		1024


//--------------------- .nv.shared.reserved.0     --------------------------
	.section	.nv.shared.reserved.0,"aw",@nobits
	.weak		__nv_reservedSMEM_offset_0_alias
	.size		__nv_reservedSMEM_offset_0_alias, 0, 64
	.other		__nv_reservedSMEM_offset_0_alias,@"STO_CUDA_RESERVED_SHARED STV_DEFAULT"
__nv_reservedSMEM_offset_0_alias:
	.zero		0
.nv.shared.reserved.0:
	.zero		64
	.weak		__nv_reservedSMEM_tcgen05_partition
	.type		__nv_reservedSMEM_tcgen05_partition,@object
	.size		__nv_reservedSMEM_tcgen05_partition,(.L_0 - __nv_reservedSMEM_tcgen05_partition)
__nv_reservedSMEM_tcgen05_partition:
	.zero		32
.L_0:


//--------------------- .nv.global                --------------------------
	.section	.nv.global,"aw",@nobits
.nv.global:
	.type		_ZN40_INTERNAL_e1973396_4_k_cu_a6337a77_335764cute1_E,@object
	.size		_ZN40_INTERNAL_e1973396_4_k_cu_a6337a77_335764cute1_E,(_ZN40_INTERNAL_e1973396_4_k_cu_a6337a77_335764cuda3std3__45__cpo6cbeginE - _ZN40_INTERNAL_e1973396_4_k_cu_a6337a77_335764cute1_E)
_ZN40_INTERNAL_e1973396_4_k_cu_a6337a77_335764cute1_E:
	.zero		1
	.type		_ZN40_INTERNAL_e1973396_4_k_cu_a6337a77_335764cuda3std3__45__cpo6cbeginE,@object
	.size		_ZN40_INTERNAL_e1973396_4_k_cu_a6337a77_335764cuda3std3__45__cpo6cbeginE,(_ZN40_INTERNAL_e1973396_4_k_cu_a6337a77_335764cuda3std3__48in_placeE - _ZN40_INTERNAL_e1973396_4_k_cu_a6337a77_335764cuda3std3__45__cpo6cbeginE)
_ZN40_INTERNAL_e1973396_4_k_cu_a6337a77_335764cuda3std3__45__cpo6cbeginE:
	.zero		1
	.type		_ZN40_INTERNAL_e1973396_4_k_cu_a6337a77_335764cuda3std3__48in_placeE,@object
	.size		_ZN40_INTERNAL_e1973396_4_k_cu_a6337a77_335764cuda3std3__48in_placeE,(_ZN40_INTERNAL_e1973396_4_k_cu_a6337a77_335764cuda3std6ranges3__45__cpo9iter_moveE - _ZN40_INTERNAL_e1973396_4_k_cu_a6337a77_335764cuda3std3__48in_placeE)
_ZN40_INTERNAL_e1973396_4_k_cu_a6337a77_335764cuda3std3__48in_placeE:
	.zero		1
	.type		_ZN40_INTERNAL_e1973396_4_k_cu_a6337a77_335764cuda3std6ranges3__45__cpo9iter_moveE,@object
	.size		_ZN40_INTERNAL_e1973396_4_k_cu_a6337a77_335764cuda3std6ranges3__45__cpo9iter_moveE,(_ZN40_INTERNAL_e1973396_4_k_cu_a6337a77_335764cuda3std3__45__cpo5beginE - _ZN40_INTERNAL_e1973396_4_k_cu_a6337a77_335764cuda3std6ranges3__45__cpo9iter_moveE)
_ZN40_INTERNAL_e1973396_4_k_cu_a6337a77_335764cuda3std6ranges3__45__cpo9iter_moveE:
	.zero		1
	.type		_ZN40_INTERNAL_e1973396_4_k_cu_a6337a77_335764cuda3std3__45__cpo5beginE,@object
	.size		_ZN40_INTERNAL_e1973396_4_k_cu_a6337a77_335764cuda3std3__45__cpo5beginE,(_ZN40_INTERNAL_e1973396_4_k_cu_a6337a77_335764cuda3std3__442_GLOBAL__N__e1973396_4_k_cu_a6337a77_335766ignoreE - _ZN40_INTERNAL_e1973396_4_k_cu_a6337a77_335764cuda3std3__45__cpo5beginE)
_ZN40_INTERNAL_e1973396_4_k_cu_a6337a77_335764cuda3std3__45__cpo5beginE:
	.zero		1
	.type		_ZN40_INTERNAL_e1973396_4_k_cu_a6337a77_335764cuda3std3__442_GLOBAL__N__e1973396_4_k_cu_a6337a77_335766ignoreE,@object
	.size		_ZN40_INTERNAL_e1973396_4_k_cu_a6337a77_335764cuda3std3__442_GLOBAL__N__e1973396_4_k_cu_a6337a77_335766ignoreE,(_ZN40_INTERNAL_e1973396_4_k_cu_a6337a77_335764cute7productE - _ZN40_INTERNAL_e1973396_4_k_cu_a6337a77_335764cuda3std3__442_GLOBAL__N__e1973396_4_k_cu_a6337a77_335766ignoreE)
_ZN40_INTERNAL_e1973396_4_k_cu_a6337a77_335764cuda3std3__442_GLOBAL__N__e1973396_4_k_cu_a6337a77_335766ignoreE:
	.zero		1
	.type		_ZN40_INTERNAL_e1973396_4_k_cu_a6337a77_335764cute7productE,@object
	.size		_ZN40_INTERNAL_e1973396_4_k_cu_a6337a77_335764cute7productE,(_ZN40_INTERNAL_e1973396_4_k_cu_a6337a77_335764cuda3std3__45__cpo3endE - _ZN40_INTERNAL_e1973396_4_k_cu_a6337a77_335764cute7productE)
_ZN40_INTERNAL_e1973396_4_k_cu_a6337a77_335764cute7productE:
	.zero		1
	.type		_ZN40_INTERNAL_e1973396_4_k_cu_a6337a77_335764cuda3std3__45__cpo3endE,@object
	.size		_ZN40_INTERNAL_e1973396_4_k_cu_a6337a77_335764cuda3std3__45__cpo3endE,(_ZN40_INTERNAL_e1973396_4_k_cu_a6337a77_335764cuda3std3__419piecewise_constructE - _ZN40_INTERNAL_e1973396_4_k_cu_a6337a77_335764cuda3std3__45__cpo3endE)
_ZN40_INTERNAL_e1973396_4_k_cu_a6337a77_335764cuda3std3__45__cpo3endE:
	.zero		1
	.type		_ZN40_INTERNAL_e1973396_4_k_cu_a6337a77_335764cuda3std3__419piecewise_constructE,@object
	.size		_ZN40_INTERNAL_e1973396_4_k_cu_a6337a77_335764cuda3std3__419piecewise_constructE,(_ZN40_INTERNAL_e1973396_4_k_cu_a6337a77_335764cuda3std3__45__cpo4cendE - _ZN40_INTERNAL_e1973396_4_k_cu_a6337a77_335764cuda3std3__419piecewise_constructE)
_ZN40_INTERNAL_e1973396_4_k_cu_a6337a77_335764cuda3std3__419piecewise_constructE:
	.zero		1
	.type		_ZN40_INTERNAL_e1973396_4_k_cu_a6337a77_335764cuda3std3__45__cpo4cendE,@object
	.size		_ZN40_INTERNAL_e1973396_4_k_cu_a6337a77_335764cuda3std3__45__cpo4cendE,(_ZN40_INTERNAL_e1973396_4_k_cu_a6337a77_335764cuda3std6ranges3__45__cpo4swapE - _ZN40_INTERNAL_e1973396_4_k_cu_a6337a77_335764cuda3std3__45__cpo4cendE)
_ZN40_INTERNAL_e1973396_4_k_cu_a6337a77_335764cuda3std3__45__cpo4cendE:
	.zero		1
	.type		_ZN40_INTERNAL_e1973396_4_k_cu_a6337a77_335764cuda3std6ranges3__45__cpo4swapE,@object
	.size		_ZN40_INTERNAL_e1973396_4_k_cu_a6337a77_335764cuda3std6ranges3__45__cpo4swapE,(.L_10 - _ZN40_INTERNAL_e1973396_4_k_cu_a6337a77_335764cuda3std6ranges3__45__cpo4swapE)
_ZN40_INTERNAL_e1973396_4_k_cu_a6337a77_335764cuda3std6ranges3__45__cpo4swapE:
	.zero		1
.L_10:


//--------------------- .nv.constant0._ZN7cutlass13device_kernelINS_4gemm6kernel13GemmUniversalIN4cute5tupleIJiiiiEEENS1_10collective13CollectiveMmaINS1_35MainloopSm100TmaUmmaWarpSpecializedILi2ELi2ELi4ENS5_IJNS4_1CILi1EEENSA_ILi4EEESB_EEEEENS5_IJNSA_ILi64EEENSA_ILi256EEESF_EEENS_10tfloat32_tENS5_IJlSB_lEEESI_SJ_NS4_8TiledMMAINS4_8MMA_AtomIJNS4_17SM100_MMA_TF32_SSISI_SI_fLi64ELi256ELNS4_4UMMA5MajorE0ELSO_0ELNSN_7ScaleInE0ELSP_0EEEEEENS4_6LayoutINS5_IJSB_SB_SB_EEENS5_IJNSA_ILi0EEESU_SU_EEEEENS5_IJNS4_10UnderscoreESX_SX_EEEEENS4_23SM90_TMA_LOAD_MULTICASTENS4_14ComposedLayoutINS4_7SwizzleILi3ELi4ELi3EEENS4_18smem_ptr_flag_bitsILi32EEENSS_INS5_IJNSA_ILi8EEENSA_ILi32EEEEEENS5_IJS17_SB_EEEEEEEvNS4_8identityENS4_13SM90_TMA_LOADES1B_vS1C_EENS_8epilogue10collective18CollectiveEpilogueINS1F_23Sm100TmaWarpSpecializedILi4ELi2ELi16ELb1ELb0EEEJSH_NS5_IJNSS_ISF_SB_EENSS_IS17_SB_EEEEESI_SJ_SI_SJ_NS1F_6fusion15FusionCallbacksIS1J_NS1N_17LinearCombinationISI_fSI_fLNS_15FloatRoundStyleE2EEESH_S1M_JEEENS4_5SM1004TMEM4LOAD26SM100_TMEM_LOAD_16dp128b8xES1D_S1B_NS4_17SM75_U32x4_LDSM_NENS4_14SM90_TMA_STOREES1B_NS4_17SM90_U32x4_STSM_NENS4_39AutoVectorizingCopyWithAssumedAlignmentILi128EEEEEEvvEEEEvNT_6ParamsE --------------------------
	.section	.nv.constant0._ZN7cutlass13device_kernelINS_4gemm6kernel13GemmUniversalIN4cute5tupleIJiiiiEEENS1_10collective13CollectiveMmaINS1_35MainloopSm100TmaUmmaWarpSpecializedILi2ELi2ELi4ENS5_IJNS4_1CILi1EEENSA_ILi4EEESB_EEEEENS5_IJNSA_ILi64EEENSA_ILi256EEESF_EEENS_10tfloat32_tENS5_IJlSB_lEEESI_SJ_NS4_8TiledMMAINS4_8MMA_AtomIJNS4_17SM100_MMA_TF32_SSISI_SI_fLi64ELi256ELNS4_4UMMA5MajorE0ELSO_0ELNSN_7ScaleInE0ELSP_0EEEEEENS4_6LayoutINS5_IJSB_SB_SB_EEENS5_IJNSA_ILi0EEESU_SU_EEEEENS5_IJNS4_10UnderscoreESX_SX_EEEEENS4_23SM90_TMA_LOAD_MULTICASTENS4_14ComposedLayoutINS4_7SwizzleILi3ELi4ELi3EEENS4_18smem_ptr_flag_bitsILi32EEENSS_INS5_IJNSA_ILi8EEENSA_ILi32EEEEEENS5_IJS17_SB_EEEEEEEvNS4_8identityENS4_13SM90_TMA_LOADES1B_vS1C_EENS_8epilogue10collective18CollectiveEpilogueINS1F_23Sm100TmaWarpSpecializedILi4ELi2ELi16ELb1ELb0EEEJSH_NS5_IJNSS_ISF_SB_EENSS_IS17_SB_EEEEESI_SJ_SI_SJ_NS1F_6fusion15FusionCallbacksIS1J_NS1N_17LinearCombinationISI_fSI_fLNS_15FloatRoundStyleE2EEESH_S1M_JEEENS4_5SM1004TMEM4LOAD26SM100_TMEM_LOAD_16dp128b8xES1D_S1B_NS4_17SM75_U32x4_LDSM_NENS4_14SM90_TMA_STOREES1B_NS4_17SM90_U32x4_STSM_NENS4_39AutoVectorizingCopyWithAssumedAlignmentILi128EEEEEEvvEEEEvNT_6ParamsE,"a",@progbits
	.sectionflags	@""
	.align	4
.nv.constant0._ZN7cutlass13device_kernelINS_4gemm6kernel13GemmUniversalIN4cute5tupleIJiiiiEEENS1_10collective13CollectiveMmaINS1_35MainloopSm100TmaUmmaWarpSpecializedILi2ELi2ELi4ENS5_IJNS4_1CILi1EEENSA_ILi4EEESB_EEEEENS5_IJNSA_ILi64EEENSA_ILi256EEESF_EEENS_10tfloat32_tENS5_IJlSB_lEEESI_SJ_NS4_8TiledMMAINS4_8MMA_AtomIJNS4_17SM100_MMA_TF32_SSISI_SI_fLi64ELi256ELNS4_4UMMA5MajorE0ELSO_0ELNSN_7ScaleInE0ELSP_0EEEEEENS4_6LayoutINS5_IJSB_SB_SB_EEENS5_IJNSA_ILi0EEESU_SU_EEEEENS5_IJNS4_10UnderscoreESX_SX_EEEEENS4_23SM90_TMA_LOAD_MULTICASTENS4_14ComposedLayoutINS4_7SwizzleILi3ELi4ELi3EEENS4_18smem_ptr_flag_bitsILi32EEENSS_INS5_IJNSA_ILi8EEENSA_ILi32EEEEEENS5_IJS17_SB_EEEEEEEvNS4_8identityENS4_13SM90_TMA_LOADES1B_vS1C_EENS_8epilogue10collective18CollectiveEpilogueINS1F_23Sm100TmaWarpSpecializedILi4ELi2ELi16ELb1ELb0EEEJSH_NS5_IJNSS_ISF_SB_EENSS_IS17_SB_EEEEESI_SJ_SI_SJ_NS1F_6fusion15FusionCallbacksIS1J_NS1N_17LinearCombinationISI_fSI_fLNS_15FloatRoundStyleE2EEESH_S1M_JEEENS4_5SM1004TMEM4LOAD26SM100_TMEM_LOAD_16dp128b8xES1D_S1B_NS4_17SM75_U32x4_LDSM_NENS4_14SM90_TMA_STOREES1B_NS4_17SM90_U32x4_STSM_NENS4_39AutoVectorizingCopyWithAssumedAlignmentILi128EEEEEEvvEEEEvNT_6ParamsE:
	.zero		2944


//--------------------- SYMBOLS --------------------------

	.type		.nv.reservedSmem.offset0,@object
	.size		.nv.reservedSmem.offset0,0x4
	.type		.nv.reservedSmem.cap,@object
	.size		.nv.reservedSmem.cap,0x4
	.type		__assertfail,@function
